	.target	sm_100a

	.elftype	@"ET_EXEC"


//--------------------- .note.nv.tkinfo           --------------------------
	.section	.note.nv.tkinfo,"",@"SHT_NOTE"
	.sectionflags	@"SHF_NOTE_NV_TKINFO"
	.tkinfo
        /*0018*/ 	.word	0x00000002
        /*0030*/ 	.string	""
        /*0030*/ 	.string	"ptxas"
        /*0030*/ 	.string	"Cuda compilation tools, release 13.0, V13.0.88"
        /*0030*/ 	.string	"Build cuda_13.0.r13.0/compiler.36424714_0"
        /*0030*/ 	.string	"-arch sm_100a -m 64 "



//--------------------- .note.nv.cuinfo           --------------------------
	.section	.note.nv.cuinfo,"",@"SHT_NOTE"
	.sectionflags	@"SHF_NOTE_NV_CUINFO"
        /*0018*/ 	.short	0x0002
        /*001a*/ 	.short	0x0064
        /*001c*/ 	.short	0x0082
	.zero		2


//--------------------- .nv.info                  --------------------------
	.section	.nv.info,"",@"SHT_CUDA_INFO"
	.align	4


	//----- nvinfo : EIATTR_REGCOUNT
	.align		4
        /*0000*/ 	.byte	0x04, 0x2f
        /*0002*/ 	.short	(.L_12 - .L_11)
	.align		4
.L_11:
        /*0004*/ 	.word	index@(_ZN7cutlass13device_kernelIN5flash19enable_sm80_to_sm89INS1_16FlashAttnFwdSm80INS1_25CollectiveMainloopFwdSm80ILi4ELi1ELb0EN4cute5tupleIJNS5_1CILi128EEENS7_ILi64EEENS7_ILi96EEEEEELi96ENS_6half_tEfNS_4arch4Sm80ELb1ELb0ELb1ELb1ELb1ELb1ELb1ELb0EEENS1_21CollectiveEpilogueFwdINS6_IJS8_SA_S9_EEENS6_IJNS7_ILi1EEESI_SI_EEESC_SE_Li128ELb1ELb1ELb0ELb0EEENS1_19SingleTileSchedulerILb1ELb0ELb1ELi128EEEEEEEEEvNT_6ParamsE)
        /*0008*/ 	.word	0x00000004


	//----- nvinfo : EIATTR_FRAME_SIZE
	.align		4
.L_12:
        /*000c*/ 	.byte	0x04, 0x11
        /*000e*/ 	.short	(.L_14 - .L_13)
	.align		4
.L_13:
        /*0010*/ 	.word	index@(_ZN7cutlass13device_kernelIN5flash19enable_sm80_to_sm89INS1_16FlashAttnFwdSm80INS1_25CollectiveMainloopFwdSm80ILi4ELi1ELb0EN4cute5tupleIJNS5_1CILi128EEENS7_ILi64EEENS7_ILi96EEEEEELi96ENS_6half_tEfNS_4arch4Sm80ELb1ELb0ELb1ELb1ELb1ELb1ELb1ELb0EEENS1_21CollectiveEpilogueFwdINS6_IJS8_SA_S9_EEENS6_IJNS7_ILi1EEESI_SI_EEESC_SE_Li128ELb1ELb1ELb0ELb0EEENS1_19SingleTileSchedulerILb1ELb0ELb1ELi128EEEEEEEEEvNT_6ParamsE)
        /*0014*/ 	.word	0x00000000


	//----- nvinfo : EIATTR_REGCOUNT
	.align		4
.L_14:
        /*0018*/ 	.byte	0x04, 0x2f
        /*001a*/ 	.short	(.L_16 - .L_15)
	.align		4
.L_15:
        /*001c*/ 	.word	index@(_ZN7cutlass13device_kernelIN5flash19enable_sm80_to_sm89INS1_16FlashAttnFwdSm80INS1_25CollectiveMainloopFwdSm80ILi4ELi1ELb0EN4cute5tupleIJNS5_1CILi128EEENS7_ILi64EEENS7_ILi96EEEEEELi96ENS_6half_tEfNS_4arch4Sm80ELb1ELb0ELb1ELb1ELb1ELb0ELb1ELb0EEENS1_21CollectiveEpilogueFwdINS6_IJS8_SA_S9_EEENS6_IJNS7_ILi1EEESI_SI_EEESC_SE_Li128ELb1ELb1ELb0ELb0EEENS1_19SingleTileSchedulerILb1ELb0ELb1ELi128EEEEEEEEEvNT_6ParamsE)
        /*0020*/ 	.word	0x00000004


	//----- nvinfo : EIATTR_FRAME_SIZE
	.align		4
.L_16:
        /*0024*/ 	.byte	0x04, 0x11
        /*0026*/ 	.short	(.L_18 - .L_17)
	.align		4
.L_17:
        /*0028*/ 	.word	index@(_ZN7cutlass13device_kernelIN5flash19enable_sm80_to_sm89INS1_16FlashAttnFwdSm80INS1_25CollectiveMainloopFwdSm80ILi4ELi1ELb0EN4cute5tupleIJNS5_1CILi128EEENS7_ILi64EEENS7_ILi96EEEEEELi96ENS_6half_tEfNS_4arch4Sm80ELb1ELb0ELb1ELb1ELb1ELb0ELb1ELb0EEENS1_21CollectiveEpilogueFwdINS6_IJS8_SA_S9_EEENS6_IJNS7_ILi1EEESI_SI_EEESC_SE_Li128ELb1ELb1ELb0ELb0EEENS1_19SingleTileSchedulerILb1ELb0ELb1ELi128EEEEEEEEEvNT_6ParamsE)
        /*002c*/ 	.word	0x00000000


	//----- nvinfo : EIATTR_REGCOUNT
	.align		4
.L_18:
        /*0030*/ 	.byte	0x04, 0x2f
        /*0032*/ 	.short	(.L_20 - .L_19)
	.align		4
.L_19:
        /*0034*/ 	.word	index@(_ZN7cutlass13device_kernelIN5flash19enable_sm80_to_sm89INS1_16FlashAttnFwdSm80INS1_25CollectiveMainloopFwdSm80ILi4ELi1ELb0EN4cute5tupleIJNS5_1CILi128EEENS7_ILi64EEENS7_ILi96EEEEEELi96ENS_6half_tEfNS_4arch4Sm80ELb1ELb0ELb1ELb0ELb1ELb0ELb1ELb0EEENS1_21CollectiveEpilogueFwdINS6_IJS8_SA_S9_EEENS6_IJNS7_ILi1EEESI_SI_EEESC_SE_Li128ELb0ELb1ELb0ELb0EEENS1_30DynamicPersistentTileSchedulerILi128ELi128ELb0ELb1ELb0EEEEEEEEEvNT_6ParamsE)
        /*0038*/ 	.word	0x00000004


	//----- nvinfo : EIATTR_FRAME_SIZE
	.align		4
.L_20:
        /*003c*/ 	.byte	0x04, 0x11
        /*003e*/ 	.short	(.L_22 - .L_21)
	.align		4
.L_21:
        /*0040*/ 	.word	index@(_ZN7cutlass13device_kernelIN5flash19enable_sm80_to_sm89INS1_16FlashAttnFwdSm80INS1_25CollectiveMainloopFwdSm80ILi4ELi1ELb0EN4cute5tupleIJNS5_1CILi128EEENS7_ILi64EEENS7_ILi96EEEEEELi96ENS_6half_tEfNS_4arch4Sm80ELb1ELb0ELb1ELb0ELb1ELb0ELb1ELb0EEENS1_21CollectiveEpilogueFwdINS6_IJS8_SA_S9_EEENS6_IJNS7_ILi1EEESI_SI_EEESC_SE_Li128ELb0ELb1ELb0ELb0EEENS1_30DynamicPersistentTileSchedulerILi128ELi128ELb0ELb1ELb0EEEEEEEEEvNT_6ParamsE)
        /*0044*/ 	.word	0x00000000


	//----- nvinfo : EIATTR_REGCOUNT
	.align		4
.L_22:
        /*0048*/ 	.byte	0x04, 0x2f
        /*004a*/ 	.short	(.L_24 - .L_23)
	.align		4
.L_23:
        /*004c*/ 	.word	index@(_ZN7cutlass13device_kernelIN5flash19enable_sm80_to_sm89INS1_16FlashAttnFwdSm80INS1_25CollectiveMainloopFwdSm80ILi4ELi1ELb0EN4cute5tupleIJNS5_1CILi128EEENS7_ILi48EEENS7_ILi96EEEEEELi96ENS_6half_tEfNS_4arch4Sm80ELb0ELb1ELb1ELb1ELb1ELb1ELb1ELb0EEENS1_21CollectiveEpilogueFwdINS6_IJS8_SA_S9_EEENS6_IJNS7_ILi1EEESI_SI_EEESC_SE_Li128ELb1ELb1ELb0ELb0EEENS1_19SingleTileSchedulerILb1ELb0ELb1ELi128EEEEEEEEEvNT_6ParamsE)
        /*0050*/ 	.word	0x00000004


	//----- nvinfo : EIATTR_FRAME_SIZE
	.align		4
.L_24:
        /*0054*/ 	.byte	0x04, 0x11
        /*0056*/ 	.short	(.L_26 - .L_25)
	.align		4
.L_25:
        /*0058*/ 	.word	index@(_ZN7cutlass13device_kernelIN5flash19enable_sm80_to_sm89INS1_16FlashAttnFwdSm80INS1_25CollectiveMainloopFwdSm80ILi4ELi1ELb0EN4cute5tupleIJNS5_1CILi128EEENS7_ILi48EEENS7_ILi96EEEEEELi96ENS_6half_tEfNS_4arch4Sm80ELb0ELb1ELb1ELb1ELb1ELb1ELb1ELb0EEENS1_21CollectiveEpilogueFwdINS6_IJS8_SA_S9_EEENS6_IJNS7_ILi1EEESI_SI_EEESC_SE_Li128ELb1ELb1ELb0ELb0EEENS1_19SingleTileSchedulerILb1ELb0ELb1ELi128EEEEEEEEEvNT_6ParamsE)
        /*005c*/ 	.word	0x00000000


	//----- nvinfo : EIATTR_REGCOUNT
	.align		4
.L_26:
        /*0060*/ 	.byte	0x04, 0x2f
        /*0062*/ 	.short	(.L_28 - .L_27)
	.align		4
.L_27:
        /*0064*/ 	.word	index@(_ZN7cutlass13device_kernelIN5flash19enable_sm80_to_sm89INS1_16FlashAttnFwdSm80INS1_25CollectiveMainloopFwdSm80ILi4ELi1ELb0EN4cute5tupleIJNS5_1CILi128EEENS7_ILi48EEENS7_ILi96EEEEEELi96ENS_6half_tEfNS_4arch4Sm80ELb0ELb1ELb1ELb1ELb1ELb0ELb1ELb0EEENS1_21CollectiveEpilogueFwdINS6_IJS8_SA_S9_EEENS6_IJNS7_ILi1EEESI_SI_EEESC_SE_Li128ELb1ELb1ELb0ELb0EEENS1_19SingleTileSchedulerILb1ELb0ELb1ELi128EEEEEEEEEvNT_6ParamsE)
        /*0068*/ 	.word	0x00000004


	//----- nvinfo : EIATTR_FRAME_SIZE
	.align		4
.L_28:
        /*006c*/ 	.byte	0x04, 0x11
        /*006e*/ 	.short	(.L_30 - .L_29)
	.align		4
.L_29:
        /*0070*/ 	.word	index@(_ZN7cutlass13device_kernelIN5flash19enable_sm80_to_sm89INS1_16FlashAttnFwdSm80INS1_25CollectiveMainloopFwdSm80ILi4ELi1ELb0EN4cute5tupleIJNS5_1CILi128EEENS7_ILi48EEENS7_ILi96EEEEEELi96ENS_6half_tEfNS_4arch4Sm80ELb0ELb1ELb1ELb1ELb1ELb0ELb1ELb0EEENS1_21CollectiveEpilogueFwdINS6_IJS8_SA_S9_EEENS6_IJNS7_ILi1EEESI_SI_EEESC_SE_Li128ELb1ELb1ELb0ELb0EEENS1_19SingleTileSchedulerILb1ELb0ELb1ELi128EEEEEEEEEvNT_6ParamsE)
        /*0074*/ 	.word	0x00000000


	//----- nvinfo : EIATTR_REGCOUNT
	.align		4
.L_30:
        /*0078*/ 	.byte	0x04, 0x2f
        /*007a*/ 	.short	(.L_32 - .L_31)
	.align		4
.L_31:
        /*007c*/ 	.word	index@(_ZN7cutlass13device_kernelIN5flash19enable_sm80_to_sm89INS1_16FlashAttnFwdSm80INS1_25CollectiveMainloopFwdSm80ILi4ELi1ELb0EN4cute5tupleIJNS5_1CILi128EEENS7_ILi48EEENS7_ILi96EEEEEELi96ENS_6half_tEfNS_4arch4Sm80ELb0ELb1ELb1ELb0ELb1ELb0ELb1ELb0EEENS1_21CollectiveEpilogueFwdINS6_IJS8_SA_S9_EEENS6_IJNS7_ILi1EEESI_SI_EEESC_SE_Li128ELb0ELb1ELb0ELb0EEENS1_19SingleTileSchedulerILb0ELb0ELb1ELi128EEEEEEEEEvNT_6ParamsE)
        /*0080*/ 	.word	0x00000004


	//----- nvinfo : EIATTR_FRAME_SIZE
	.align		4
.L_32:
        /*0084*/ 	.byte	0x04, 0x11
        /*0086*/ 	.short	(.L_34 - .L_33)
	.align		4
.L_33:
        /*0088*/ 	.word	index@(_ZN7cutlass13device_kernelIN5flash19enable_sm80_to_sm89INS1_16FlashAttnFwdSm80INS1_25CollectiveMainloopFwdSm80ILi4ELi1ELb0EN4cute5tupleIJNS5_1CILi128EEENS7_ILi48EEENS7_ILi96EEEEEELi96ENS_6half_tEfNS_4arch4Sm80ELb0ELb1ELb1ELb0ELb1ELb0ELb1ELb0EEENS1_21CollectiveEpilogueFwdINS6_IJS8_SA_S9_EEENS6_IJNS7_ILi1EEESI_SI_EEESC_SE_Li128ELb0ELb1ELb0ELb0EEENS1_19SingleTileSchedulerILb0ELb0ELb1ELi128EEEEEEEEEvNT_6ParamsE)
        /*008c*/ 	.word	0x00000000


	//----- nvinfo : EIATTR_REGCOUNT
	.align		4
.L_34:
        /*0090*/ 	.byte	0x04, 0x2f
        /*0092*/ 	.short	(.L_36 - .L_35)
	.align		4
.L_35:
        /*0094*/ 	.word	index@(_ZN7cutlass13device_kernelIN5flash19enable_sm80_to_sm89INS1_16FlashAttnFwdSm80INS1_25CollectiveMainloopFwdSm80ILi4ELi1ELb0EN4cute5tupleIJNS5_1CILi128EEENS7_ILi64EEENS7_ILi96EEEEEELi96ENS_6half_tEfNS_4arch4Sm80ELb0ELb0ELb1ELb1ELb1ELb1ELb1ELb0EEENS1_21CollectiveEpilogueFwdINS6_IJS8_SA_S9_EEENS6_IJNS7_ILi1EEESI_SI_EEESC_SE_Li128ELb1ELb1ELb0ELb0EEENS1_19SingleTileSchedulerILb1ELb0ELb1ELi128EEEEEEEEEvNT_6ParamsE)
        /*0098*/ 	.word	0x00000004


	//----- nvinfo : EIATTR_FRAME_SIZE
	.align		4
.L_36:
        /*009c*/ 	.byte	0x04, 0x11
        /*009e*/ 	.short	(.L_38 - .L_37)
	.align		4
.L_37:
        /*00a0*/ 	.word	index@(_ZN7cutlass13device_kernelIN5flash19enable_sm80_to_sm89INS1_16FlashAttnFwdSm80INS1_25CollectiveMainloopFwdSm80ILi4ELi1ELb0EN4cute5tupleIJNS5_1CILi128EEENS7_ILi64EEENS7_ILi96EEEEEELi96ENS_6half_tEfNS_4arch4Sm80ELb0ELb0ELb1ELb1ELb1ELb1ELb1ELb0EEENS1_21CollectiveEpilogueFwdINS6_IJS8_SA_S9_EEENS6_IJNS7_ILi1EEESI_SI_EEESC_SE_Li128ELb1ELb1ELb0ELb0EEENS1_19SingleTileSchedulerILb1ELb0ELb1ELi128EEEEEEEEEvNT_6ParamsE)
        /*00a4*/ 	.word	0x00000000


	//----- nvinfo : EIATTR_REGCOUNT
	.align		4
.L_38:
        /*00a8*/ 	.byte	0x04, 0x2f
        /*00aa*/ 	.short	(.L_40 - .L_39)
	.align		4
.L_39:
        /*00ac*/ 	.word	index@(_ZN7cutlass13device_kernelIN5flash19enable_sm80_to_sm89INS1_16FlashAttnFwdSm80INS1_25CollectiveMainloopFwdSm80ILi4ELi1ELb0EN4cute5tupleIJNS5_1CILi128EEENS7_ILi64EEENS7_ILi96EEEEEELi96ENS_6half_tEfNS_4arch4Sm80ELb0ELb0ELb1ELb1ELb1ELb0ELb1ELb0EEENS1_21CollectiveEpilogueFwdINS6_IJS8_SA_S9_EEENS6_IJNS7_ILi1EEESI_SI_EEESC_SE_Li128ELb1ELb1ELb0ELb0EEENS1_19SingleTileSchedulerILb1ELb0ELb1ELi128EEEEEEEEEvNT_6ParamsE)
        /*00b0*/ 	.word	0x00000004


	//----- nvinfo : EIATTR_FRAME_SIZE
	.align		4
.L_40:
        /*00b4*/ 	.byte	0x04, 0x11
        /*00b6*/ 	.short	(.L_42 - .L_41)
	.align		4
.L_41:
        /*00b8*/ 	.word	index@(_ZN7cutlass13device_kernelIN5flash19enable_sm80_to_sm89INS1_16FlashAttnFwdSm80INS1_25CollectiveMainloopFwdSm80ILi4ELi1ELb0EN4cute5tupleIJNS5_1CILi128EEENS7_ILi64EEENS7_ILi96EEEEEELi96ENS_6half_tEfNS_4arch4Sm80ELb0ELb0ELb1ELb1ELb1ELb0ELb1ELb0EEENS1_21CollectiveEpilogueFwdINS6_IJS8_SA_S9_EEENS6_IJNS7_ILi1EEESI_SI_EEESC_SE_Li128ELb1ELb1ELb0ELb0EEENS1_19SingleTileSchedulerILb1ELb0ELb1ELi128EEEEEEEEEvNT_6ParamsE)
        /*00bc*/ 	.word	0x00000000


	//----- nvinfo : EIATTR_REGCOUNT
	.align		4
.L_42:
        /*00c0*/ 	.byte	0x04, 0x2f
        /*00c2*/ 	.short	(.L_44 - .L_43)
	.align		4
.L_43:
        /*00c4*/ 	.word	index@(_ZN7cutlass13device_kernelIN5flash19enable_sm80_to_sm89INS1_16FlashAttnFwdSm80INS1_25CollectiveMainloopFwdSm80ILi4ELi1ELb0EN4cute5tupleIJNS5_1CILi128EEENS7_ILi64EEENS7_ILi96EEEEEELi96ENS_6half_tEfNS_4arch4Sm80ELb0ELb0ELb1ELb0ELb1ELb0ELb1ELb0EEENS1_21CollectiveEpilogueFwdINS6_IJS8_SA_S9_EEENS6_IJNS7_ILi1EEESI_SI_EEESC_SE_Li128ELb0ELb1ELb0ELb0EEENS1_19SingleTileSchedulerILb0ELb0ELb1ELi128EEEEEEEEEvNT_6ParamsE)
        /*00c8*/ 	.word	0x00000004


	//----- nvinfo : EIATTR_FRAME_SIZE
	.align		4
.L_44:
        /*00cc*/ 	.byte	0x04, 0x11
        /*00ce*/ 	.short	(.L_46 - .L_45)
	.align		4
.L_45:
        /*00d0*/ 	.word	index@(_ZN7cutlass13device_kernelIN5flash19enable_sm80_to_sm89INS1_16FlashAttnFwdSm80INS1_25CollectiveMainloopFwdSm80ILi4ELi1ELb0EN4cute5tupleIJNS5_1CILi128EEENS7_ILi64EEENS7_ILi96EEEEEELi96ENS_6half_tEfNS_4arch4Sm80ELb0ELb0ELb1ELb0ELb1ELb0ELb1ELb0EEENS1_21CollectiveEpilogueFwdINS6_IJS8_SA_S9_EEENS6_IJNS7_ILi1EEESI_SI_EEESC_SE_Li128ELb0ELb1ELb0ELb0EEENS1_19SingleTileSchedulerILb0ELb0ELb1ELi128EEEEEEEEEvNT_6ParamsE)
        /*00d4*/ 	.word	0x00000000


	//----- nvinfo : EIATTR_MIN_STACK_SIZE
	.align		4
.L_46:
        /*00d8*/ 	.byte	0x04, 0x12
        /*00da*/ 	.short	(.L_48 - .L_47)
	.align		4
.L_47:
        /*00dc*/ 	.word	index@(_ZN7cutlass13device_kernelIN5flash19enable_sm80_to_sm89INS1_16FlashAttnFwdSm80INS1_25CollectiveMainloopFwdSm80ILi4ELi1ELb0EN4cute5tupleIJNS5_1CILi128EEENS7_ILi64EEENS7_ILi96EEEEEELi96ENS_6half_tEfNS_4arch4Sm80ELb0ELb0ELb1ELb0ELb1ELb0ELb1ELb0EEENS1_21CollectiveEpilogueFwdINS6_IJS8_SA_S9_EEENS6_IJNS7_ILi1EEESI_SI_EEESC_SE_Li128ELb0ELb1ELb0ELb0EEENS1_19SingleTileSchedulerILb0ELb0ELb1ELi128EEEEEEEEEvNT_6ParamsE)
        /*00e0*/ 	.word	0x00000000


	//----- nvinfo : EIATTR_MIN_STACK_SIZE
	.align		4
.L_48:
        /*00e4*/ 	.byte	0x04, 0x12
        /*00e6*/ 	.short	(.L_50 - .L_49)
	.align		4
.L_49:
        /*00e8*/ 	.word	index@(_ZN7cutlass13device_kernelIN5flash19enable_sm80_to_sm89INS1_16FlashAttnFwdSm80INS1_25CollectiveMainloopFwdSm80ILi4ELi1ELb0EN4cute5tupleIJNS5_1CILi128EEENS7_ILi64EEENS7_ILi96EEEEEELi96ENS_6half_tEfNS_4arch4Sm80ELb0ELb0ELb1ELb1ELb1ELb0ELb1ELb0EEENS1_21CollectiveEpilogueFwdINS6_IJS8_SA_S9_EEENS6_IJNS7_ILi1EEESI_SI_EEESC_SE_Li128ELb1ELb1ELb0ELb0EEENS1_19SingleTileSchedulerILb1ELb0ELb1ELi128EEEEEEEEEvNT_6ParamsE)
        /*00ec*/ 	.word	0x00000000


	//----- nvinfo : EIATTR_MIN_STACK_SIZE
	.align		4
.L_50:
        /*00f0*/ 	.byte	0x04, 0x12
        /*00f2*/ 	.short	(.L_52 - .L_51)
	.align		4
.L_51:
        /*00f4*/ 	.word	index@(_ZN7cutlass13device_kernelIN5flash19enable_sm80_to_sm89INS1_16FlashAttnFwdSm80INS1_25CollectiveMainloopFwdSm80ILi4ELi1ELb0EN4cute5tupleIJNS5_1CILi128EEENS7_ILi64EEENS7_ILi96EEEEEELi96ENS_6half_tEfNS_4arch4Sm80ELb0ELb0ELb1ELb1ELb1ELb1ELb1ELb0EEENS1_21CollectiveEpilogueFwdINS6_IJS8_SA_S9_EEENS6_IJNS7_ILi1EEESI_SI_EEESC_SE_Li128ELb1ELb1ELb0ELb0EEENS1_19SingleTileSchedulerILb1ELb0ELb1ELi128EEEEEEEEEvNT_6ParamsE)
        /*00f8*/ 	.word	0x00000000


	//----- nvinfo : EIATTR_MIN_STACK_SIZE
	.align		4
.L_52:
        /*00fc*/ 	.byte	0x04, 0x12
        /*00fe*/ 	.short	(.L_54 - .L_53)
	.align		4
.L_53:
        /*0100*/ 	.word	index@(_ZN7cutlass13device_kernelIN5flash19enable_sm80_to_sm89INS1_16FlashAttnFwdSm80INS1_25CollectiveMainloopFwdSm80ILi4ELi1ELb0EN4cute5tupleIJNS5_1CILi128EEENS7_ILi48EEENS7_ILi96EEEEEELi96ENS_6half_tEfNS_4arch4Sm80ELb0ELb1ELb1ELb0ELb1ELb0ELb1ELb0EEENS1_21CollectiveEpilogueFwdINS6_IJS8_SA_S9_EEENS6_IJNS7_ILi1EEESI_SI_EEESC_SE_Li128ELb0ELb1ELb0ELb0EEENS1_19SingleTileSchedulerILb0ELb0ELb1ELi128EEEEEEEEEvNT_6ParamsE)
        /*0104*/ 	.word	0x00000000


	//----- nvinfo : EIATTR_MIN_STACK_SIZE
	.align		4
.L_54:
        /*0108*/ 	.byte	0x04, 0x12
        /*010a*/ 	.short	(.L_56 - .L_55)
	.align		4
.L_55:
        /*010c*/ 	.word	index@(_ZN7cutlass13device_kernelIN5flash19enable_sm80_to_sm89INS1_16FlashAttnFwdSm80INS1_25CollectiveMainloopFwdSm80ILi4ELi1ELb0EN4cute5tupleIJNS5_1CILi128EEENS7_ILi48EEENS7_ILi96EEEEEELi96ENS_6half_tEfNS_4arch4Sm80ELb0ELb1ELb1ELb1ELb1ELb0ELb1ELb0EEENS1_21CollectiveEpilogueFwdINS6_IJS8_SA_S9_EEENS6_IJNS7_ILi1EEESI_SI_EEESC_SE_Li128ELb1ELb1ELb0ELb0EEENS1_19SingleTileSchedulerILb1ELb0ELb1ELi128EEEEEEEEEvNT_6ParamsE)
        /*0110*/ 	.word	0x00000000


	//----- nvinfo : EIATTR_MIN_STACK_SIZE
	.align		4
.L_56:
        /*0114*/ 	.byte	0x04, 0x12
        /*0116*/ 	.short	(.L_58 - .L_57)
	.align		4
.L_57:
        /*0118*/ 	.word	index@(_ZN7cutlass13device_kernelIN5flash19enable_sm80_to_sm89INS1_16FlashAttnFwdSm80INS1_25CollectiveMainloopFwdSm80ILi4ELi1ELb0EN4cute5tupleIJNS5_1CILi128EEENS7_ILi48EEENS7_ILi96EEEEEELi96ENS_6half_tEfNS_4arch4Sm80ELb0ELb1ELb1ELb1ELb1ELb1ELb1ELb0EEENS1_21CollectiveEpilogueFwdINS6_IJS8_SA_S9_EEENS6_IJNS7_ILi1EEESI_SI_EEESC_SE_Li128ELb1ELb1ELb0ELb0EEENS1_19SingleTileSchedulerILb1ELb0ELb1ELi128EEEEEEEEEvNT_6ParamsE)
        /*011c*/ 	.word	0x00000000


	//----- nvinfo : EIATTR_MIN_STACK_SIZE
	.align		4
.L_58:
        /*0120*/ 	.byte	0x04, 0x12
        /*0122*/ 	.short	(.L_60 - .L_59)
	.align		4
.L_59:
        /*0124*/ 	.word	index@(_ZN7cutlass13device_kernelIN5flash19enable_sm80_to_sm89INS1_16FlashAttnFwdSm80INS1_25CollectiveMainloopFwdSm80ILi4ELi1ELb0EN4cute5tupleIJNS5_1CILi128EEENS7_ILi64EEENS7_ILi96EEEEEELi96ENS_6half_tEfNS_4arch4Sm80ELb1ELb0ELb1ELb0ELb1ELb0ELb1ELb0EEENS1_21CollectiveEpilogueFwdINS6_IJS8_SA_S9_EEENS6_IJNS7_ILi1EEESI_SI_EEESC_SE_Li128ELb0ELb1ELb0ELb0EEENS1_30DynamicPersistentTileSchedulerILi128ELi128ELb0ELb1ELb0EEEEEEEEEvNT_6ParamsE)
        /*0128*/ 	.word	0x00000000


	//----- nvinfo : EIATTR_MIN_STACK_SIZE
	.align		4
.L_60:
        /*012c*/ 	.byte	0x04, 0x12
        /*012e*/ 	.short	(.L_62 - .L_61)
	.align		4
.L_61:
        /*0130*/ 	.word	index@(_ZN7cutlass13device_kernelIN5flash19enable_sm80_to_sm89INS1_16FlashAttnFwdSm80INS1_25CollectiveMainloopFwdSm80ILi4ELi1ELb0EN4cute5tupleIJNS5_1CILi128EEENS7_ILi64EEENS7_ILi96EEEEEELi96ENS_6half_tEfNS_4arch4Sm80ELb1ELb0ELb1ELb1ELb1ELb0ELb1ELb0EEENS1_21CollectiveEpilogueFwdINS6_IJS8_SA_S9_EEENS6_IJNS7_ILi1EEESI_SI_EEESC_SE_Li128ELb1ELb1ELb0ELb0EEENS1_19SingleTileSchedulerILb1ELb0ELb1ELi128EEEEEEEEEvNT_6ParamsE)
        /*0134*/ 	.word	0x00000000


	//----- nvinfo : EIATTR_MIN_STACK_SIZE
	.align		4
.L_62:
        /*0138*/ 	.byte	0x04, 0x12
        /*013a*/ 	.short	(.L_64 - .L_63)
	.align		4
.L_63:
        /*013c*/ 	.word	index@(_ZN7cutlass13device_kernelIN5flash19enable_sm80_to_sm89INS1_16FlashAttnFwdSm80INS1_25CollectiveMainloopFwdSm80ILi4ELi1ELb0EN4cute5tupleIJNS5_1CILi128EEENS7_ILi64EEENS7_ILi96EEEEEELi96ENS_6half_tEfNS_4arch4Sm80ELb1ELb0ELb1ELb1ELb1ELb1ELb1ELb0EEENS1_21CollectiveEpilogueFwdINS6_IJS8_SA_S9_EEENS6_IJNS7_ILi1EEESI_SI_EEESC_SE_Li128ELb1ELb1ELb0ELb0EEENS1_19SingleTileSchedulerILb1ELb0ELb1ELi128EEEEEEEEEvNT_6ParamsE)
        /*0140*/ 	.word	0x00000000
.L_64:


//--------------------- .nv.compat                --------------------------
	.section	.nv.compat,"",@"SHT_CUDA_COMPAT_INFO"
	.align	4
        /*0000*/ 	.byte	0x02, 0x09, 0x01, 0x00, 0x02, 0x02, 0x01, 0x00, 0x02, 0x05, 0x05, 0x00, 0x03, 0x07, 0x01, 0x01
        /*0010*/ 	.byte	0x02, 0x03, 0x00, 0x00, 0x02, 0x06, 0x01, 0x00, 0x04, 0x0b, 0x08, 0x00, 0x09, 0x00, 0x00, 0x00
        /*0020*/ 	.byte	0x00, 0x00, 0x00, 0x00


//--------------------- .nv.info._ZN7cutlass13device_kernelIN5flash19enable_sm80_to_sm89INS1_16FlashAttnFwdSm80INS1_25CollectiveMainloopFwdSm80ILi4ELi1ELb0EN4cute5tupleIJNS5_1CILi128EEENS7_ILi64EEENS7_ILi96EEEEEELi96ENS_6half_tEfNS_4arch4Sm80ELb0ELb0ELb1ELb0ELb1ELb0ELb1ELb0EEENS1_21CollectiveEpilogueFwdINS6_IJS8_SA_S9_EEENS6_IJNS7_ILi1EEESI_SI_EEESC_SE_Li128ELb0ELb1ELb0ELb0EEENS1_19SingleTileSchedulerILb0ELb0ELb1ELi128EEEEEEEEEvNT_6ParamsE --------------------------
	.section	.nv.info._ZN7cutlass13device_kernelIN5flash19enable_sm80_to_sm89INS1_16FlashAttnFwdSm80INS1_25CollectiveMainloopFwdSm80ILi4ELi1ELb0EN4cute5tupleIJNS5_1CILi128EEENS7_ILi64EEENS7_ILi96EEEEEELi96ENS_6half_tEfNS_4arch4Sm80ELb0ELb0ELb1ELb0ELb1ELb0ELb1ELb0EEENS1_21CollectiveEpilogueFwdINS6_IJS8_SA_S9_EEENS6_IJNS7_ILi1EEESI_SI_EEESC_SE_Li128ELb0ELb1ELb0ELb0EEENS1_19SingleTileSchedulerILb0ELb0ELb1ELi128EEEEEEEEEvNT_6ParamsE,"",@"SHT_CUDA_INFO"
	.sectionflags	@""
	.align	4


	//----- nvinfo : EIATTR_CUDA_API_VERSION
	.align		4
        /*0000*/ 	.byte	0x04, 0x37
        /*0002*/ 	.short	(.L_66 - .L_65)
.L_65:
        /*0004*/ 	.word	0x00000082


	//----- nvinfo : EIATTR_KPARAM_INFO
	.align		4
.L_66:
        /*0008*/ 	.byte	0x04, 0x17
        /*000a*/ 	.short	(.L_68 - .L_67)
.L_67:
        /*000c*/ 	.word	0x00000000
        /*0010*/ 	.short	0x0000
        /*0012*/ 	.short	0x0000
        /*0014*/ 	.byte	0x00, 0xf0, 0x61, 0x10


	//----- nvinfo : EIATTR_SPARSE_MMA_MASK
	.align		4
.L_68:
        /*0018*/ 	.byte	0x03, 0x50
        /*001a*/ 	.short	0x0000


	//----- nvinfo : EIATTR_MAXREG_COUNT
	.align		4
        /*001c*/ 	.byte	0x03, 0x1b
        /*001e*/ 	.short	0x00ff


	//----- nvinfo : EIATTR_MERCURY_ISA_VERSION
	.align		4
        /*0020*/ 	.byte	0x03, 0x5f
        /*0022*/ 	.short	0x0101


	//----- nvinfo : EIATTR_VRC_CTA_INIT_COUNT
	.align		4
        /*0024*/ 	.byte	0x02, 0x4a
	.zero		1
	.zero		1


	//----- nvinfo : EIATTR_EXIT_INSTR_OFFSETS
	.align		4
        /*0028*/ 	.byte	0x04, 0x1c
        /*002a*/ 	.short	(.L_70 - .L_69)


	//   ....[0]....
.L_69:
        /*002c*/ 	.word	0x00000010


	//----- nvinfo : EIATTR_MAX_THREADS
	.align		4
.L_70:
        /*0030*/ 	.byte	0x04, 0x05
        /*0032*/ 	.short	(.L_72 - .L_71)
.L_71:
        /*0034*/ 	.word	0x00000080
        /*0038*/ 	.word	0x00000001
        /*003c*/ 	.word	0x00000001


	//----- nvinfo : EIATTR_CBANK_PARAM_SIZE
	.align		4
.L_72:
        /*0040*/ 	.byte	0x03, 0x19
        /*0042*/ 	.short	0x0418


	//----- nvinfo : EIATTR_PARAM_CBANK
	.align		4
        /*0044*/ 	.byte	0x04, 0x0a
        /*0046*/ 	.short	(.L_74 - .L_73)
	.align		4
.L_73:
        /*0048*/ 	.word	index@(.nv.constant0._ZN7cutlass13device_kernelIN5flash19enable_sm80_to_sm89INS1_16FlashAttnFwdSm80INS1_25CollectiveMainloopFwdSm80ILi4ELi1ELb0EN4cute5tupleIJNS5_1CILi128EEENS7_ILi64EEENS7_ILi96EEEEEELi96ENS_6half_tEfNS_4arch4Sm80ELb0ELb0ELb1ELb0ELb1ELb0ELb1ELb0EEENS1_21CollectiveEpilogueFwdINS6_IJS8_SA_S9_EEENS6_IJNS7_ILi1EEESI_SI_EEESC_SE_Li128ELb0ELb1ELb0ELb0EEENS1_19SingleTileSchedulerILb0ELb0ELb1ELi128EEEEEEEEEvNT_6ParamsE)
        /*004c*/ 	.short	0x0380
        /*004e*/ 	.short	0x0418


	//----- nvinfo : EIATTR_SW_WAR
	.align		4
.L_74:
        /*0050*/ 	.byte	0x04, 0x36
        /*0052*/ 	.short	(.L_76 - .L_75)
.L_75:
        /*0054*/ 	.word	0x00000008
.L_76:


//--------------------- .nv.info._ZN7cutlass13device_kernelIN5flash19enable_sm80_to_sm89INS1_16FlashAttnFwdSm80INS1_25CollectiveMainloopFwdSm80ILi4ELi1ELb0EN4cute5tupleIJNS5_1CILi128EEENS7_ILi64EEENS7_ILi96EEEEEELi96ENS_6half_tEfNS_4arch4Sm80ELb0ELb0ELb1ELb1ELb1ELb0ELb1ELb0EEENS1_21CollectiveEpilogueFwdINS6_IJS8_SA_S9_EEENS6_IJNS7_ILi1EEESI_SI_EEESC_SE_Li128ELb1ELb1ELb0ELb0EEENS1_19SingleTileSchedulerILb1ELb0ELb1ELi128EEEEEEEEEvNT_6ParamsE --------------------------
	.section	.nv.info._ZN7cutlass13device_kernelIN5flash19enable_sm80_to_sm89INS1_16FlashAttnFwdSm80INS1_25CollectiveMainloopFwdSm80ILi4ELi1ELb0EN4cute5tupleIJNS5_1CILi128EEENS7_ILi64EEENS7_ILi96EEEEEELi96ENS_6half_tEfNS_4arch4Sm80ELb0ELb0ELb1ELb1ELb1ELb0ELb1ELb0EEENS1_21CollectiveEpilogueFwdINS6_IJS8_SA_S9_EEENS6_IJNS7_ILi1EEESI_SI_EEESC_SE_Li128ELb1ELb1ELb0ELb0EEENS1_19SingleTileSchedulerILb1ELb0ELb1ELi128EEEEEEEEEvNT_6ParamsE,"",@"SHT_CUDA_INFO"
	.sectionflags	@""
	.align	4


	//----- nvinfo : EIATTR_CUDA_API_VERSION
	.align		4
        /*0000*/ 	.byte	0x04, 0x37
        /*0002*/ 	.short	(.L_78 - .L_77)
.L_77:
        /*0004*/ 	.word	0x00000082


	//----- nvinfo : EIATTR_KPARAM_INFO
	.align		4
.L_78:
        /*0008*/ 	.byte	0x04, 0x17
        /*000a*/ 	.short	(.L_80 - .L_79)
.L_79:
        /*000c*/ 	.word	0x00000000
        /*0010*/ 	.short	0x0000
        /*0012*/ 	.short	0x0000
        /*0014*/ 	.byte	0x00, 0xf0, 0x61, 0x10


	//----- nvinfo : EIATTR_SPARSE_MMA_MASK
	.align		4
.L_80:
        /*0018*/ 	.byte	0x03, 0x50
        /*001a*/ 	.short	0x0000


	//----- nvinfo : EIATTR_MAXREG_COUNT
	.align		4
        /*001c*/ 	.byte	0x03, 0x1b
        /*001e*/ 	.short	0x00ff


	//----- nvinfo : EIATTR_MERCURY_ISA_VERSION
	.align		4
        /*0020*/ 	.byte	0x03, 0x5f
        /*0022*/ 	.short	0x0101


	//----- nvinfo : EIATTR_VRC_CTA_INIT_COUNT
	.align		4
        /*0024*/ 	.byte	0x02, 0x4a
	.zero		1
	.zero		1


	//----- nvinfo : EIATTR_EXIT_INSTR_OFFSETS
	.align		4
        /*0028*/ 	.byte	0x04, 0x1c
        /*002a*/ 	.short	(.L_82 - .L_81)


	//   ....[0]....
.L_81:
        /*002c*/ 	.word	0x00000010


	//----- nvinfo : EIATTR_MAX_THREADS
	.align		4
.L_82:
        /*0030*/ 	.byte	0x04, 0x05
        /*0032*/ 	.short	(.L_84 - .L_83)
.L_83:
        /*0034*/ 	.word	0x00000080
        /*0038*/ 	.word	0x00000001
        /*003c*/ 	.word	0x00000001


	//----- nvinfo : EIATTR_CBANK_PARAM_SIZE
	.align		4
.L_84:
        /*0040*/ 	.byte	0x03, 0x19
        /*0042*/ 	.short	0x0418


	//----- nvinfo : EIATTR_PARAM_CBANK
	.align		4
        /*0044*/ 	.byte	0x04, 0x0a
        /*0046*/ 	.short	(.L_86 - .L_85)
	.align		4
.L_85:
        /*0048*/ 	.word	index@(.nv.constant0._ZN7cutlass13device_kernelIN5flash19enable_sm80_to_sm89INS1_16FlashAttnFwdSm80INS1_25CollectiveMainloopFwdSm80ILi4ELi1ELb0EN4cute5tupleIJNS5_1CILi128EEENS7_ILi64EEENS7_ILi96EEEEEELi96ENS_6half_tEfNS_4arch4Sm80ELb0ELb0ELb1ELb1ELb1ELb0ELb1ELb0EEENS1_21CollectiveEpilogueFwdINS6_IJS8_SA_S9_EEENS6_IJNS7_ILi1EEESI_SI_EEESC_SE_Li128ELb1ELb1ELb0ELb0EEENS1_19SingleTileSchedulerILb1ELb0ELb1ELi128EEEEEEEEEvNT_6ParamsE)
        /*004c*/ 	.short	0x0380
        /*004e*/ 	.short	0x0418


	//----- nvinfo : EIATTR_SW_WAR
	.align		4
.L_86:
        /*0050*/ 	.byte	0x04, 0x36
        /*0052*/ 	.short	(.L_88 - .L_87)
.L_87:
        /*0054*/ 	.word	0x00000008
.L_88:


//--------------------- .nv.info._ZN7cutlass13device_kernelIN5flash19enable_sm80_to_sm89INS1_16FlashAttnFwdSm80INS1_25CollectiveMainloopFwdSm80ILi4ELi1ELb0EN4cute5tupleIJNS5_1CILi128EEENS7_ILi64EEENS7_ILi96EEEEEELi96ENS_6half_tEfNS_4arch4Sm80ELb0ELb0ELb1ELb1ELb1ELb1ELb1ELb0EEENS1_21CollectiveEpilogueFwdINS6_IJS8_SA_S9_EEENS6_IJNS7_ILi1EEESI_SI_EEESC_SE_Li128ELb1ELb1ELb0ELb0EEENS1_19SingleTileSchedulerILb1ELb0ELb1ELi128EEEEEEEEEvNT_6ParamsE --------------------------
	.section	.nv.info._ZN7cutlass13device_kernelIN5flash19enable_sm80_to_sm89INS1_16FlashAttnFwdSm80INS1_25CollectiveMainloopFwdSm80ILi4ELi1ELb0EN4cute5tupleIJNS5_1CILi128EEENS7_ILi64EEENS7_ILi96EEEEEELi96ENS_6half_tEfNS_4arch4Sm80ELb0ELb0ELb1ELb1ELb1ELb1ELb1ELb0EEENS1_21CollectiveEpilogueFwdINS6_IJS8_SA_S9_EEENS6_IJNS7_ILi1EEESI_SI_EEESC_SE_Li128ELb1ELb1ELb0ELb0EEENS1_19SingleTileSchedulerILb1ELb0ELb1ELi128EEEEEEEEEvNT_6ParamsE,"",@"SHT_CUDA_INFO"
	.sectionflags	@""
	.align	4


	//----- nvinfo : EIATTR_CUDA_API_VERSION
	.align		4
        /*0000*/ 	.byte	0x04, 0x37
        /*0002*/ 	.short	(.L_90 - .L_89)
.L_89:
        /*0004*/ 	.word	0x00000082


	//----- nvinfo : EIATTR_KPARAM_INFO
	.align		4
.L_90:
        /*0008*/ 	.byte	0x04, 0x17
        /*000a*/ 	.short	(.L_92 - .L_91)
.L_91:
        /*000c*/ 	.word	0x00000000
        /*0010*/ 	.short	0x0000
        /*0012*/ 	.short	0x0000
        /*0014*/ 	.byte	0x00, 0xf0, 0x61, 0x10


	//----- nvinfo : EIATTR_SPARSE_MMA_MASK
	.align		4
.L_92:
        /*0018*/ 	.byte	0x03, 0x50
        /*001a*/ 	.short	0x0000


	//----- nvinfo : EIATTR_MAXREG_COUNT
	.align		4
        /*001c*/ 	.byte	0x03, 0x1b
        /*001e*/ 	.short	0x00ff


	//----- nvinfo : EIATTR_MERCURY_ISA_VERSION
	.align		4
        /*0020*/ 	.byte	0x03, 0x5f
        /*0022*/ 	.short	0x0101


	//----- nvinfo : EIATTR_VRC_CTA_INIT_COUNT
	.align		4
        /*0024*/ 	.byte	0x02, 0x4a
	.zero		1
	.zero		1


	//----- nvinfo : EIATTR_EXIT_INSTR_OFFSETS
	.align		4
        /*0028*/ 	.byte	0x04, 0x1c
        /*002a*/ 	.short	(.L_94 - .L_93)


	//   ....[0]....
.L_93:
        /*002c*/ 	.word	0x00000010


	//----- nvinfo : EIATTR_MAX_THREADS
	.align		4
.L_94:
        /*0030*/ 	.byte	0x04, 0x05
        /*0032*/ 	.short	(.L_96 - .L_95)
.L_95:
        /*0034*/ 	.word	0x00000080
        /*0038*/ 	.word	0x00000001
        /*003c*/ 	.word	0x00000001


	//----- nvinfo : EIATTR_CBANK_PARAM_SIZE
	.align		4
.L_96:
        /*0040*/ 	.byte	0x03, 0x19
        /*0042*/ 	.short	0x0418


	//----- nvinfo : EIATTR_PARAM_CBANK
	.align		4
        /*0044*/ 	.byte	0x04, 0x0a
        /*0046*/ 	.short	(.L_98 - .L_97)
	.align		4
.L_97:
        /*0048*/ 	.word	index@(.nv.constant0._ZN7cutlass13device_kernelIN5flash19enable_sm80_to_sm89INS1_16FlashAttnFwdSm80INS1_25CollectiveMainloopFwdSm80ILi4ELi1ELb0EN4cute5tupleIJNS5_1CILi128EEENS7_ILi64EEENS7_ILi96EEEEEELi96ENS_6half_tEfNS_4arch4Sm80ELb0ELb0ELb1ELb1ELb1ELb1ELb1ELb0EEENS1_21CollectiveEpilogueFwdINS6_IJS8_SA_S9_EEENS6_IJNS7_ILi1EEESI_SI_EEESC_SE_Li128ELb1ELb1ELb0ELb0EEENS1_19SingleTileSchedulerILb1ELb0ELb1ELi128EEEEEEEEEvNT_6ParamsE)
        /*004c*/ 	.short	0x0380
        /*004e*/ 	.short	0x0418


	//----- nvinfo : EIATTR_SW_WAR
	.align		4
.L_98:
        /*0050*/ 	.byte	0x04, 0x36
        /*0052*/ 	.short	(.L_100 - .L_99)
.L_99:
        /*0054*/ 	.word	0x00000008
.L_100:


//--------------------- .nv.info._ZN7cutlass13device_kernelIN5flash19enable_sm80_to_sm89INS1_16FlashAttnFwdSm80INS1_25CollectiveMainloopFwdSm80ILi4ELi1ELb0EN4cute5tupleIJNS5_1CILi128EEENS7_ILi48EEENS7_ILi96EEEEEELi96ENS_6half_tEfNS_4arch4Sm80ELb0ELb1ELb1ELb0ELb1ELb0ELb1ELb0EEENS1_21CollectiveEpilogueFwdINS6_IJS8_SA_S9_EEENS6_IJNS7_ILi1EEESI_SI_EEESC_SE_Li128ELb0ELb1ELb0ELb0EEENS1_19SingleTileSchedulerILb0ELb0ELb1ELi128EEEEEEEEEvNT_6ParamsE --------------------------
	.section	.nv.info._ZN7cutlass13device_kernelIN5flash19enable_sm80_to_sm89INS1_16FlashAttnFwdSm80INS1_25CollectiveMainloopFwdSm80ILi4ELi1ELb0EN4cute5tupleIJNS5_1CILi128EEENS7_ILi48EEENS7_ILi96EEEEEELi96ENS_6half_tEfNS_4arch4Sm80ELb0ELb1ELb1ELb0ELb1ELb0ELb1ELb0EEENS1_21CollectiveEpilogueFwdINS6_IJS8_SA_S9_EEENS6_IJNS7_ILi1EEESI_SI_EEESC_SE_Li128ELb0ELb1ELb0ELb0EEENS1_19SingleTileSchedulerILb0ELb0ELb1ELi128EEEEEEEEEvNT_6ParamsE,"",@"SHT_CUDA_INFO"
	.sectionflags	@""
	.align	4


	//----- nvinfo : EIATTR_CUDA_API_VERSION
	.align		4
        /*0000*/ 	.byte	0x04, 0x37
        /*0002*/ 	.short	(.L_102 - .L_101)
.L_101:
        /*0004*/ 	.word	0x00000082


	//----- nvinfo : EIATTR_KPARAM_INFO
	.align		4
.L_102:
        /*0008*/ 	.byte	0x04, 0x17
        /*000a*/ 	.short	(.L_104 - .L_103)
.L_103:
        /*000c*/ 	.word	0x00000000
        /*0010*/ 	.short	0x0000
        /*0012*/ 	.short	0x0000
        /*0014*/ 	.byte	0x00, 0xf0, 0x61, 0x10


	//----- nvinfo : EIATTR_SPARSE_MMA_MASK
	.align		4
.L_104:
        /*0018*/ 	.byte	0x03, 0x50
        /*001a*/ 	.short	0x0000


	//----- nvinfo : EIATTR_MAXREG_COUNT
	.align		4
        /*001c*/ 	.byte	0x03, 0x1b
        /*001e*/ 	.short	0x00ff


	//----- nvinfo : EIATTR_MERCURY_ISA_VERSION
	.align		4
        /*0020*/ 	.byte	0x03, 0x5f
        /*0022*/ 	.short	0x0101


	//----- nvinfo : EIATTR_VRC_CTA_INIT_COUNT
	.align		4
        /*0024*/ 	.byte	0x02, 0x4a
	.zero		1
	.zero		1


	//----- nvinfo : EIATTR_EXIT_INSTR_OFFSETS
	.align		4
        /*0028*/ 	.byte	0x04, 0x1c
        /*002a*/ 	.short	(.L_106 - .L_105)


	//   ....[0]....
.L_105:
        /*002c*/ 	.word	0x00000010


	//----- nvinfo : EIATTR_MAX_THREADS
	.align		4
.L_106:
        /*0030*/ 	.byte	0x04, 0x05
        /*0032*/ 	.short	(.L_108 - .L_107)
.L_107:
        /*0034*/ 	.word	0x00000080
        /*0038*/ 	.word	0x00000001
        /*003c*/ 	.word	0x00000001


	//----- nvinfo : EIATTR_CBANK_PARAM_SIZE
	.align		4
.L_108:
        /*0040*/ 	.byte	0x03, 0x19
        /*0042*/ 	.short	0x0418


	//----- nvinfo : EIATTR_PARAM_CBANK
	.align		4
        /*0044*/ 	.byte	0x04, 0x0a
        /*0046*/ 	.short	(.L_110 - .L_109)
	.align		4
.L_109:
        /*0048*/ 	.word	index@(.nv.constant0._ZN7cutlass13device_kernelIN5flash19enable_sm80_to_sm89INS1_16FlashAttnFwdSm80INS1_25CollectiveMainloopFwdSm80ILi4ELi1ELb0EN4cute5tupleIJNS5_1CILi128EEENS7_ILi48EEENS7_ILi96EEEEEELi96ENS_6half_tEfNS_4arch4Sm80ELb0ELb1ELb1ELb0ELb1ELb0ELb1ELb0EEENS1_21CollectiveEpilogueFwdINS6_IJS8_SA_S9_EEENS6_IJNS7_ILi1EEESI_SI_EEESC_SE_Li128ELb0ELb1ELb0ELb0EEENS1_19SingleTileSchedulerILb0ELb0ELb1ELi128EEEEEEEEEvNT_6ParamsE)
        /*004c*/ 	.short	0x0380
        /*004e*/ 	.short	0x0418


	//----- nvinfo : EIATTR_SW_WAR
	.align		4
.L_110:
        /*0050*/ 	.byte	0x04, 0x36
        /*0052*/ 	.short	(.L_112 - .L_111)
.L_111:
        /*0054*/ 	.word	0x00000008
.L_112:


//--------------------- .nv.info._ZN7cutlass13device_kernelIN5flash19enable_sm80_to_sm89INS1_16FlashAttnFwdSm80INS1_25CollectiveMainloopFwdSm80ILi4ELi1ELb0EN4cute5tupleIJNS5_1CILi128EEENS7_ILi48EEENS7_ILi96EEEEEELi96ENS_6half_tEfNS_4arch4Sm80ELb0ELb1ELb1ELb1ELb1ELb0ELb1ELb0EEENS1_21CollectiveEpilogueFwdINS6_IJS8_SA_S9_EEENS6_IJNS7_ILi1EEESI_SI_EEESC_SE_Li128ELb1ELb1ELb0ELb0EEENS1_19SingleTileSchedulerILb1ELb0ELb1ELi128EEEEEEEEEvNT_6ParamsE --------------------------
	.section	.nv.info._ZN7cutlass13device_kernelIN5flash19enable_sm80_to_sm89INS1_16FlashAttnFwdSm80INS1_25CollectiveMainloopFwdSm80ILi4ELi1ELb0EN4cute5tupleIJNS5_1CILi128EEENS7_ILi48EEENS7_ILi96EEEEEELi96ENS_6half_tEfNS_4arch4Sm80ELb0ELb1ELb1ELb1ELb1ELb0ELb1ELb0EEENS1_21CollectiveEpilogueFwdINS6_IJS8_SA_S9_EEENS6_IJNS7_ILi1EEESI_SI_EEESC_SE_Li128ELb1ELb1ELb0ELb0EEENS1_19SingleTileSchedulerILb1ELb0ELb1ELi128EEEEEEEEEvNT_6ParamsE,"",@"SHT_CUDA_INFO"
	.sectionflags	@""
	.align	4


	//----- nvinfo : EIATTR_CUDA_API_VERSION
	.align		4
        /*0000*/ 	.byte	0x04, 0x37
        /*0002*/ 	.short	(.L_114 - .L_113)
.L_113:
        /*0004*/ 	.word	0x00000082


	//----- nvinfo : EIATTR_KPARAM_INFO
	.align		4
.L_114:
        /*0008*/ 	.byte	0x04, 0x17
        /*000a*/ 	.short	(.L_116 - .L_115)
.L_115:
        /*000c*/ 	.word	0x00000000
        /*0010*/ 	.short	0x0000
        /*0012*/ 	.short	0x0000
        /*0014*/ 	.byte	0x00, 0xf0, 0x61, 0x10


	//----- nvinfo : EIATTR_SPARSE_MMA_MASK
	.align		4
.L_116:
        /*0018*/ 	.byte	0x03, 0x50
        /*001a*/ 	.short	0x0000


	//----- nvinfo : EIATTR_MAXREG_COUNT
	.align		4
        /*001c*/ 	.byte	0x03, 0x1b
        /*001e*/ 	.short	0x00ff


	//----- nvinfo : EIATTR_MERCURY_ISA_VERSION
	.align		4
        /*0020*/ 	.byte	0x03, 0x5f
        /*0022*/ 	.short	0x0101


	//----- nvinfo : EIATTR_VRC_CTA_INIT_COUNT
	.align		4
        /*0024*/ 	.byte	0x02, 0x4a
	.zero		1
	.zero		1


	//----- nvinfo : EIATTR_EXIT_INSTR_OFFSETS
	.align		4
        /*0028*/ 	.byte	0x04, 0x1c
        /*002a*/ 	.short	(.L_118 - .L_117)


	//   ....[0]....
.L_117:
        /*002c*/ 	.word	0x00000010


	//----- nvinfo : EIATTR_MAX_THREADS
	.align		4
.L_118:
        /*0030*/ 	.byte	0x04, 0x05
        /*0032*/ 	.short	(.L_120 - .L_119)
.L_119:
        /*0034*/ 	.word	0x00000080
        /*0038*/ 	.word	0x00000001
        /*003c*/ 	.word	0x00000001


	//----- nvinfo : EIATTR_CBANK_PARAM_SIZE
	.align		4
.L_120:
        /*0040*/ 	.byte	0x03, 0x19
        /*0042*/ 	.short	0x0418


	//----- nvinfo : EIATTR_PARAM_CBANK
	.align		4
        /*0044*/ 	.byte	0x04, 0x0a
        /*0046*/ 	.short	(.L_122 - .L_121)
	.align		4
.L_121:
        /*0048*/ 	.word	index@(.nv.constant0._ZN7cutlass13device_kernelIN5flash19enable_sm80_to_sm89INS1_16FlashAttnFwdSm80INS1_25CollectiveMainloopFwdSm80ILi4ELi1ELb0EN4cute5tupleIJNS5_1CILi128EEENS7_ILi48EEENS7_ILi96EEEEEELi96ENS_6half_tEfNS_4arch4Sm80ELb0ELb1ELb1ELb1ELb1ELb0ELb1ELb0EEENS1_21CollectiveEpilogueFwdINS6_IJS8_SA_S9_EEENS6_IJNS7_ILi1EEESI_SI_EEESC_SE_Li128ELb1ELb1ELb0ELb0EEENS1_19SingleTileSchedulerILb1ELb0ELb1ELi128EEEEEEEEEvNT_6ParamsE)
        /*004c*/ 	.short	0x0380
        /*004e*/ 	.short	0x0418


	//----- nvinfo : EIATTR_SW_WAR
	.align		4
.L_122:
        /*0050*/ 	.byte	0x04, 0x36
        /*0052*/ 	.short	(.L_124 - .L_123)
.L_123:
        /*0054*/ 	.word	0x00000008
.L_124:


//--------------------- .nv.info._ZN7cutlass13device_kernelIN5flash19enable_sm80_to_sm89INS1_16FlashAttnFwdSm80INS1_25CollectiveMainloopFwdSm80ILi4ELi1ELb0EN4cute5tupleIJNS5_1CILi128EEENS7_ILi48EEENS7_ILi96EEEEEELi96ENS_6half_tEfNS_4arch4Sm80ELb0ELb1ELb1ELb1ELb1ELb1ELb1ELb0EEENS1_21CollectiveEpilogueFwdINS6_IJS8_SA_S9_EEENS6_IJNS7_ILi1EEESI_SI_EEESC_SE_Li128ELb1ELb1ELb0ELb0EEENS1_19SingleTileSchedulerILb1ELb0ELb1ELi128EEEEEEEEEvNT_6ParamsE --------------------------
	.section	.nv.info._ZN7cutlass13device_kernelIN5flash19enable_sm80_to_sm89INS1_16FlashAttnFwdSm80INS1_25CollectiveMainloopFwdSm80ILi4ELi1ELb0EN4cute5tupleIJNS5_1CILi128EEENS7_ILi48EEENS7_ILi96EEEEEELi96ENS_6half_tEfNS_4arch4Sm80ELb0ELb1ELb1ELb1ELb1ELb1ELb1ELb0EEENS1_21CollectiveEpilogueFwdINS6_IJS8_SA_S9_EEENS6_IJNS7_ILi1EEESI_SI_EEESC_SE_Li128ELb1ELb1ELb0ELb0EEENS1_19SingleTileSchedulerILb1ELb0ELb1ELi128EEEEEEEEEvNT_6ParamsE,"",@"SHT_CUDA_INFO"
	.sectionflags	@""
	.align	4


	//----- nvinfo : EIATTR_CUDA_API_VERSION
	.align		4
        /*0000*/ 	.byte	0x04, 0x37
        /*0002*/ 	.short	(.L_126 - .L_125)
.L_125:
        /*0004*/ 	.word	0x00000082


	//----- nvinfo : EIATTR_KPARAM_INFO
	.align		4
.L_126:
        /*0008*/ 	.byte	0x04, 0x17
        /*000a*/ 	.short	(.L_128 - .L_127)
.L_127:
        /*000c*/ 	.word	0x00000000
        /*0010*/ 	.short	0x0000
        /*0012*/ 	.short	0x0000
        /*0014*/ 	.byte	0x00, 0xf0, 0x61, 0x10


	//----- nvinfo : EIATTR_SPARSE_MMA_MASK
	.align		4
.L_128:
        /*0018*/ 	.byte	0x03, 0x50
        /*001a*/ 	.short	0x0000


	//----- nvinfo : EIATTR_MAXREG_COUNT
	.align		4
        /*001c*/ 	.byte	0x03, 0x1b
        /*001e*/ 	.short	0x00ff


	//----- nvinfo : EIATTR_MERCURY_ISA_VERSION
	.align		4
        /*0020*/ 	.byte	0x03, 0x5f
        /*0022*/ 	.short	0x0101


	//----- nvinfo : EIATTR_VRC_CTA_INIT_COUNT
	.align		4
        /*0024*/ 	.byte	0x02, 0x4a
	.zero		1
	.zero		1


	//----- nvinfo : EIATTR_EXIT_INSTR_OFFSETS
	.align		4
        /*0028*/ 	.byte	0x04, 0x1c
        /*002a*/ 	.short	(.L_130 - .L_129)


	//   ....[0]....
.L_129:
        /*002c*/ 	.word	0x00000010


	//----- nvinfo : EIATTR_MAX_THREADS
	.align		4
.L_130:
        /*0030*/ 	.byte	0x04, 0x05
        /*0032*/ 	.short	(.L_132 - .L_131)
.L_131:
        /*0034*/ 	.word	0x00000080
        /*0038*/ 	.word	0x00000001
        /*003c*/ 	.word	0x00000001


	//----- nvinfo : EIATTR_CBANK_PARAM_SIZE
	.align		4
.L_132:
        /*0040*/ 	.byte	0x03, 0x19
        /*0042*/ 	.short	0x0418


	//----- nvinfo : EIATTR_PARAM_CBANK
	.align		4
        /*0044*/ 	.byte	0x04, 0x0a
        /*0046*/ 	.short	(.L_134 - .L_133)
	.align		4
.L_133:
        /*0048*/ 	.word	index@(.nv.constant0._ZN7cutlass13device_kernelIN5flash19enable_sm80_to_sm89INS1_16FlashAttnFwdSm80INS1_25CollectiveMainloopFwdSm80ILi4ELi1ELb0EN4cute5tupleIJNS5_1CILi128EEENS7_ILi48EEENS7_ILi96EEEEEELi96ENS_6half_tEfNS_4arch4Sm80ELb0ELb1ELb1ELb1ELb1ELb1ELb1ELb0EEENS1_21CollectiveEpilogueFwdINS6_IJS8_SA_S9_EEENS6_IJNS7_ILi1EEESI_SI_EEESC_SE_Li128ELb1ELb1ELb0ELb0EEENS1_19SingleTileSchedulerILb1ELb0ELb1ELi128EEEEEEEEEvNT_6ParamsE)
        /*004c*/ 	.short	0x0380
        /*004e*/ 	.short	0x0418


	//----- nvinfo : EIATTR_SW_WAR
	.align		4
.L_134:
        /*0050*/ 	.byte	0x04, 0x36
        /*0052*/ 	.short	(.L_136 - .L_135)
.L_135:
        /*0054*/ 	.word	0x00000008
.L_136:


//--------------------- .nv.info._ZN7cutlass13device_kernelIN5flash19enable_sm80_to_sm89INS1_16FlashAttnFwdSm80INS1_25CollectiveMainloopFwdSm80ILi4ELi1ELb0EN4cute5tupleIJNS5_1CILi128EEENS7_ILi64EEENS7_ILi96EEEEEELi96ENS_6half_tEfNS_4arch4Sm80ELb1ELb0ELb1ELb0ELb1ELb0ELb1ELb0EEENS1_21CollectiveEpilogueFwdINS6_IJS8_SA_S9_EEENS6_IJNS7_ILi1EEESI_SI_EEESC_SE_Li128ELb0ELb1ELb0ELb0EEENS1_30DynamicPersistentTileSchedulerILi128ELi128ELb0ELb1ELb0EEEEEEEEEvNT_6ParamsE --------------------------
	.section	.nv.info._ZN7cutlass13device_kernelIN5flash19enable_sm80_to_sm89INS1_16FlashAttnFwdSm80INS1_25CollectiveMainloopFwdSm80ILi4ELi1ELb0EN4cute5tupleIJNS5_1CILi128EEENS7_ILi64EEENS7_ILi96EEEEEELi96ENS_6half_tEfNS_4arch4Sm80ELb1ELb0ELb1ELb0ELb1ELb0ELb1ELb0EEENS1_21CollectiveEpilogueFwdINS6_IJS8_SA_S9_EEENS6_IJNS7_ILi1EEESI_SI_EEESC_SE_Li128ELb0ELb1ELb0ELb0EEENS1_30DynamicPersistentTileSchedulerILi128ELi128ELb0ELb1ELb0EEEEEEEEEvNT_6ParamsE,"",@"SHT_CUDA_INFO"
	.sectionflags	@""
	.align	4


	//----- nvinfo : EIATTR_CUDA_API_VERSION
	.align		4
        /*0000*/ 	.byte	0x04, 0x37
        /*0002*/ 	.short	(.L_138 - .L_137)
.L_137:
        /*0004*/ 	.word	0x00000082


	//----- nvinfo : EIATTR_KPARAM_INFO
	.align		4
.L_138:
        /*0008*/ 	.byte	0x04, 0x17
        /*000a*/ 	.short	(.L_140 - .L_139)
.L_139:
        /*000c*/ 	.word	0x00000000
        /*0010*/ 	.short	0x0000
        /*0012*/ 	.short	0x0000
        /*0014*/ 	.byte	0x00, 0xf0, 0xa1, 0x10


	//----- nvinfo : EIATTR_SPARSE_MMA_MASK
	.align		4
.L_140:
        /*0018*/ 	.byte	0x03, 0x50
        /*001a*/ 	.short	0x0000


	//----- nvinfo : EIATTR_MAXREG_COUNT
	.align		4
        /*001c*/ 	.byte	0x03, 0x1b
        /*001e*/ 	.short	0x00ff


	//----- nvinfo : EIATTR_MERCURY_ISA_VERSION
	.align		4
        /*0020*/ 	.byte	0x03, 0x5f
        /*0022*/ 	.short	0x0101


	//----- nvinfo : EIATTR_VRC_CTA_INIT_COUNT
	.align		4
        /*0024*/ 	.byte	0x02, 0x4a
	.zero		1
	.zero		1


	//----- nvinfo : EIATTR_EXIT_INSTR_OFFSETS
	.align		4
        /*0028*/ 	.byte	0x04, 0x1c
        /*002a*/ 	.short	(.L_142 - .L_141)


	//   ....[0]....
.L_141:
        /*002c*/ 	.word	0x00000010


	//----- nvinfo : EIATTR_MAX_THREADS
	.align		4
.L_142:
        /*0030*/ 	.byte	0x04, 0x05
        /*0032*/ 	.short	(.L_144 - .L_143)
.L_143:
        /*0034*/ 	.word	0x00000080
        /*0038*/ 	.word	0x00000001
        /*003c*/ 	.word	0x00000001


	//----- nvinfo : EIATTR_CBANK_PARAM_SIZE
	.align		4
.L_144:
        /*0040*/ 	.byte	0x03, 0x19
        /*0042*/ 	.short	0x0428


	//----- nvinfo : EIATTR_PARAM_CBANK
	.align		4
        /*0044*/ 	.byte	0x04, 0x0a
        /*0046*/ 	.short	(.L_146 - .L_145)
	.align		4
.L_145:
        /*0048*/ 	.word	index@(.nv.constant0._ZN7cutlass13device_kernelIN5flash19enable_sm80_to_sm89INS1_16FlashAttnFwdSm80INS1_25CollectiveMainloopFwdSm80ILi4ELi1ELb0EN4cute5tupleIJNS5_1CILi128EEENS7_ILi64EEENS7_ILi96EEEEEELi96ENS_6half_tEfNS_4arch4Sm80ELb1ELb0ELb1ELb0ELb1ELb0ELb1ELb0EEENS1_21CollectiveEpilogueFwdINS6_IJS8_SA_S9_EEENS6_IJNS7_ILi1EEESI_SI_EEESC_SE_Li128ELb0ELb1ELb0ELb0EEENS1_30DynamicPersistentTileSchedulerILi128ELi128ELb0ELb1ELb0EEEEEEEEEvNT_6ParamsE)
        /*004c*/ 	.short	0x0380
        /*004e*/ 	.short	0x0428


	//----- nvinfo : EIATTR_SW_WAR
	.align		4
.L_146:
        /*0050*/ 	.byte	0x04, 0x36
        /*0052*/ 	.short	(.L_148 - .L_147)
.L_147:
        /*0054*/ 	.word	0x00000008
.L_148:


//--------------------- .nv.info._ZN7cutlass13device_kernelIN5flash19enable_sm80_to_sm89INS1_16FlashAttnFwdSm80INS1_25CollectiveMainloopFwdSm80ILi4ELi1ELb0EN4cute5tupleIJNS5_1CILi128EEENS7_ILi64EEENS7_ILi96EEEEEELi96ENS_6half_tEfNS_4arch4Sm80ELb1ELb0ELb1ELb1ELb1ELb0ELb1ELb0EEENS1_21CollectiveEpilogueFwdINS6_IJS8_SA_S9_EEENS6_IJNS7_ILi1EEESI_SI_EEESC_SE_Li128ELb1ELb1ELb0ELb0EEENS1_19SingleTileSchedulerILb1ELb0ELb1ELi128EEEEEEEEEvNT_6ParamsE --------------------------
	.section	.nv.info._ZN7cutlass13device_kernelIN5flash19enable_sm80_to_sm89INS1_16FlashAttnFwdSm80INS1_25CollectiveMainloopFwdSm80ILi4ELi1ELb0EN4cute5tupleIJNS5_1CILi128EEENS7_ILi64EEENS7_ILi96EEEEEELi96ENS_6half_tEfNS_4arch4Sm80ELb1ELb0ELb1ELb1ELb1ELb0ELb1ELb0EEENS1_21CollectiveEpilogueFwdINS6_IJS8_SA_S9_EEENS6_IJNS7_ILi1EEESI_SI_EEESC_SE_Li128ELb1ELb1ELb0ELb0EEENS1_19SingleTileSchedulerILb1ELb0ELb1ELi128EEEEEEEEEvNT_6ParamsE,"",@"SHT_CUDA_INFO"
	.sectionflags	@""
	.align	4


	//----- nvinfo : EIATTR_CUDA_API_VERSION
	.align		4
        /*0000*/ 	.byte	0x04, 0x37
        /*0002*/ 	.short	(.L_150 - .L_149)
.L_149:
        /*0004*/ 	.word	0x00000082


	//----- nvinfo : EIATTR_KPARAM_INFO
	.align		4
.L_150:
        /*0008*/ 	.byte	0x04, 0x17
        /*000a*/ 	.short	(.L_152 - .L_151)
.L_151:
        /*000c*/ 	.word	0x00000000
        /*0010*/ 	.short	0x0000
        /*0012*/ 	.short	0x0000
        /*0014*/ 	.byte	0x00, 0xf0, 0x61, 0x10


	//----- nvinfo : EIATTR_SPARSE_MMA_MASK
	.align		4
.L_152:
        /*0018*/ 	.byte	0x03, 0x50
        /*001a*/ 	.short	0x0000


	//----- nvinfo : EIATTR_MAXREG_COUNT
	.align		4
        /*001c*/ 	.byte	0x03, 0x1b
        /*001e*/ 	.short	0x00ff


	//----- nvinfo : EIATTR_MERCURY_ISA_VERSION
	.align		4
        /*0020*/ 	.byte	0x03, 0x5f
        /*0022*/ 	.short	0x0101


	//----- nvinfo : EIATTR_VRC_CTA_INIT_COUNT
	.align		4
        /*0024*/ 	.byte	0x02, 0x4a
	.zero		1
	.zero		1


	//----- nvinfo : EIATTR_EXIT_INSTR_OFFSETS
	.align		4
        /*0028*/ 	.byte	0x04, 0x1c
        /*002a*/ 	.short	(.L_154 - .L_153)


	//   ....[0]....
.L_153:
        /*002c*/ 	.word	0x00000010


	//----- nvinfo : EIATTR_MAX_THREADS
	.align		4
.L_154:
        /*0030*/ 	.byte	0x04, 0x05
        /*0032*/ 	.short	(.L_156 - .L_155)
.L_155:
        /*0034*/ 	.word	0x00000080
        /*0038*/ 	.word	0x00000001
        /*003c*/ 	.word	0x00000001


	//----- nvinfo : EIATTR_CBANK_PARAM_SIZE
	.align		4
.L_156:
        /*0040*/ 	.byte	0x03, 0x19
        /*0042*/ 	.short	0x0418


	//----- nvinfo : EIATTR_PARAM_CBANK
	.align		4
        /*0044*/ 	.byte	0x04, 0x0a
        /*0046*/ 	.short	(.L_158 - .L_157)
	.align		4
.L_157:
        /*0048*/ 	.word	index@(.nv.constant0._ZN7cutlass13device_kernelIN5flash19enable_sm80_to_sm89INS1_16FlashAttnFwdSm80INS1_25CollectiveMainloopFwdSm80ILi4ELi1ELb0EN4cute5tupleIJNS5_1CILi128EEENS7_ILi64EEENS7_ILi96EEEEEELi96ENS_6half_tEfNS_4arch4Sm80ELb1ELb0ELb1ELb1ELb1ELb0ELb1ELb0EEENS1_21CollectiveEpilogueFwdINS6_IJS8_SA_S9_EEENS6_IJNS7_ILi1EEESI_SI_EEESC_SE_Li128ELb1ELb1ELb0ELb0EEENS1_19SingleTileSchedulerILb1ELb0ELb1ELi128EEEEEEEEEvNT_6ParamsE)
        /*004c*/ 	.short	0x0380
        /*004e*/ 	.short	0x0418


	//----- nvinfo : EIATTR_SW_WAR
	.align		4
.L_158:
        /*0050*/ 	.byte	0x04, 0x36
        /*0052*/ 	.short	(.L_160 - .L_159)
.L_159:
        /*0054*/ 	.word	0x00000008
.L_160:


//--------------------- .nv.info._ZN7cutlass13device_kernelIN5flash19enable_sm80_to_sm89INS1_16FlashAttnFwdSm80INS1_25CollectiveMainloopFwdSm80ILi4ELi1ELb0EN4cute5tupleIJNS5_1CILi128EEENS7_ILi64EEENS7_ILi96EEEEEELi96ENS_6half_tEfNS_4arch4Sm80ELb1ELb0ELb1ELb1ELb1ELb1ELb1ELb0EEENS1_21CollectiveEpilogueFwdINS6_IJS8_SA_S9_EEENS6_IJNS7_ILi1EEESI_SI_EEESC_SE_Li128ELb1ELb1ELb0ELb0EEENS1_19SingleTileSchedulerILb1ELb0ELb1ELi128EEEEEEEEEvNT_6ParamsE --------------------------
	.section	.nv.info._ZN7cutlass13device_kernelIN5flash19enable_sm80_to_sm89INS1_16FlashAttnFwdSm80INS1_25CollectiveMainloopFwdSm80ILi4ELi1ELb0EN4cute5tupleIJNS5_1CILi128EEENS7_ILi64EEENS7_ILi96EEEEEELi96ENS_6half_tEfNS_4arch4Sm80ELb1ELb0ELb1ELb1ELb1ELb1ELb1ELb0EEENS1_21CollectiveEpilogueFwdINS6_IJS8_SA_S9_EEENS6_IJNS7_ILi1EEESI_SI_EEESC_SE_Li128ELb1ELb1ELb0ELb0EEENS1_19SingleTileSchedulerILb1ELb0ELb1ELi128EEEEEEEEEvNT_6ParamsE,"",@"SHT_CUDA_INFO"
	.sectionflags	@""
	.align	4


	//----- nvinfo : EIATTR_CUDA_API_VERSION
	.align		4
        /*0000*/ 	.byte	0x04, 0x37
        /*0002*/ 	.short	(.L_162 - .L_161)
.L_161:
        /*0004*/ 	.word	0x00000082


	//----- nvinfo : EIATTR_KPARAM_INFO
	.align		4
.L_162:
        /*0008*/ 	.byte	0x04, 0x17
        /*000a*/ 	.short	(.L_164 - .L_163)
.L_163:
        /*000c*/ 	.word	0x00000000
        /*0010*/ 	.short	0x0000
        /*0012*/ 	.short	0x0000
        /*0014*/ 	.byte	0x00, 0xf0, 0x61, 0x10


	//----- nvinfo : EIATTR_SPARSE_MMA_MASK
	.align		4
.L_164:
        /*0018*/ 	.byte	0x03, 0x50
        /*001a*/ 	.short	0x0000


	//----- nvinfo : EIATTR_MAXREG_COUNT
	.align		4
        /*001c*/ 	.byte	0x03, 0x1b
        /*001e*/ 	.short	0x00ff


	//----- nvinfo : EIATTR_MERCURY_ISA_VERSION
	.align		4
        /*0020*/ 	.byte	0x03, 0x5f
        /*0022*/ 	.short	0x0101


	//----- nvinfo : EIATTR_VRC_CTA_INIT_COUNT
	.align		4
        /*0024*/ 	.byte	0x02, 0x4a
	.zero		1
	.zero		1


	//----- nvinfo : EIATTR_EXIT_INSTR_OFFSETS
	.align		4
        /*0028*/ 	.byte	0x04, 0x1c
        /*002a*/ 	.short	(.L_166 - .L_165)


	//   ....[0]....
.L_165:
        /*002c*/ 	.word	0x00000010


	//----- nvinfo : EIATTR_MAX_THREADS
	.align		4
.L_166:
        /*0030*/ 	.byte	0x04, 0x05
        /*0032*/ 	.short	(.L_168 - .L_167)
.L_167:
        /*0034*/ 	.word	0x00000080
        /*0038*/ 	.word	0x00000001
        /*003c*/ 	.word	0x00000001


	//----- nvinfo : EIATTR_CBANK_PARAM_SIZE
	.align		4
.L_168:
        /*0040*/ 	.byte	0x03, 0x19
        /*0042*/ 	.short	0x0418


	//----- nvinfo : EIATTR_PARAM_CBANK
	.align		4
        /*0044*/ 	.byte	0x04, 0x0a
        /*0046*/ 	.short	(.L_170 - .L_169)
	.align		4
.L_169:
        /*0048*/ 	.word	index@(.nv.constant0._ZN7cutlass13device_kernelIN5flash19enable_sm80_to_sm89INS1_16FlashAttnFwdSm80INS1_25CollectiveMainloopFwdSm80ILi4ELi1ELb0EN4cute5tupleIJNS5_1CILi128EEENS7_ILi64EEENS7_ILi96EEEEEELi96ENS_6half_tEfNS_4arch4Sm80ELb1ELb0ELb1ELb1ELb1ELb1ELb1ELb0EEENS1_21CollectiveEpilogueFwdINS6_IJS8_SA_S9_EEENS6_IJNS7_ILi1EEESI_SI_EEESC_SE_Li128ELb1ELb1ELb0ELb0EEENS1_19SingleTileSchedulerILb1ELb0ELb1ELi128EEEEEEEEEvNT_6ParamsE)
        /*004c*/ 	.short	0x0380
        /*004e*/ 	.short	0x0418


	//----- nvinfo : EIATTR_SW_WAR
	.align		4
.L_170:
        /*0050*/ 	.byte	0x04, 0x36
        /*0052*/ 	.short	(.L_172 - .L_171)
.L_171:
        /*0054*/ 	.word	0x00000008
.L_172:


//--------------------- .nv.callgraph             --------------------------
	.section	.nv.callgraph,"",@"SHT_CUDA_CALLGRAPH"
	.align	4
	.sectionentsize	8
	.align		4
        /*0000*/ 	.word	0x00000000
	.align		4
        /*0004*/ 	.word	0xffffffff
	.align		4
        /*0008*/ 	.word	0x00000000
	.align		4
        /*000c*/ 	.word	0xfffffffe
	.align		4
        /*0010*/ 	.word	0x00000000
	.align		4
        /*0014*/ 	.word	0xfffffffd
	.align		4
        /*0018*/ 	.word	0x00000000
	.align		4
        /*001c*/ 	.word	0xfffffffc


//--------------------- .nv.constant4             --------------------------
	.section	.nv.constant4,"a",@progbits
	.align	8
	.align		8
.nv.constant4:
        /*0000*/ 	.dword	_ZN79_INTERNAL_a857414e_43_flash_fwd_hdim96_fp16_paged_softcap_sm80_cu_744032ad_37734cuda3std3__45__cpo5beginE
	.align		8
        /*0008*/ 	.dword	_ZN79_INTERNAL_a857414e_43_flash_fwd_hdim96_fp16_paged_softcap_sm80_cu_744032ad_37734cuda3std3__45__cpo3endE
	.align		8
        /*0010*/ 	.dword	_ZN79_INTERNAL_a857414e_43_flash_fwd_hdim96_fp16_paged_softcap_sm80_cu_744032ad_37734cuda3std3__45__cpo6cbeginE
	.align		8
        /*0018*/ 	.dword	_ZN79_INTERNAL_a857414e_43_flash_fwd_hdim96_fp16_paged_softcap_sm80_cu_744032ad_37734cuda3std3__45__cpo4cendE
	.align		8
        /*0020*/ 	.dword	_ZN79_INTERNAL_a857414e_43_flash_fwd_hdim96_fp16_paged_softcap_sm80_cu_744032ad_37734cuda3std3__481_GLOBAL__N__a857414e_43_flash_fwd_hdim96_fp16_paged_softcap_sm80_cu_744032ad_37736ignoreE
	.align		8
        /*0028*/ 	.dword	_ZN79_INTERNAL_a857414e_43_flash_fwd_hdim96_fp16_paged_softcap_sm80_cu_744032ad_37734cuda3std3__419piecewise_constructE
	.align		8
        /*0030*/ 	.dword	_ZN79_INTERNAL_a857414e_43_flash_fwd_hdim96_fp16_paged_softcap_sm80_cu_744032ad_37734cuda3std3__48in_placeE
	.align		8
        /*0038*/ 	.dword	_ZN79_INTERNAL_a857414e_43_flash_fwd_hdim96_fp16_paged_softcap_sm80_cu_744032ad_37734cuda3std6ranges3__45__cpo4swapE
	.align		8
        /*0040*/ 	.dword	_ZN79_INTERNAL_a857414e_43_flash_fwd_hdim96_fp16_paged_softcap_sm80_cu_744032ad_37734cuda3std6ranges3__45__cpo9iter_moveE
	.align		8
        /*0048*/ 	.dword	_ZN79_INTERNAL_a857414e_43_flash_fwd_hdim96_fp16_paged_softcap_sm80_cu_744032ad_37734cute7productE
	.align		8
        /*0050*/ 	.dword	_ZN79_INTERNAL_a857414e_43_flash_fwd_hdim96_fp16_paged_softcap_sm80_cu_744032ad_37734cute1_E


//--------------------- .text._ZN7cutlass13device_kernelIN5flash19enable_sm80_to_sm89INS1_16FlashAttnFwdSm80INS1_25CollectiveMainloopFwdSm80ILi4ELi1ELb0EN4cute5tupleIJNS5_1CILi128EEENS7_ILi64EEENS7_ILi96EEEEEELi96ENS_6half_tEfNS_4arch4Sm80ELb0ELb0ELb1ELb0ELb1ELb0ELb1ELb0EEENS1_21CollectiveEpilogueFwdINS6_IJS8_SA_S9_EEENS6_IJNS7_ILi1EEESI_SI_EEESC_SE_Li128ELb0ELb1ELb0ELb0EEENS1_19SingleTileSchedulerILb0ELb0ELb1ELi128EEEEEEEEEvNT_6ParamsE --------------------------
	.section	.text._ZN7cutlass13device_kernelIN5flash19enable_sm80_to_sm89INS1_16FlashAttnFwdSm80INS1_25CollectiveMainloopFwdSm80ILi4ELi1ELb0EN4cute5tupleIJNS5_1CILi128EEENS7_ILi64EEENS7_ILi96EEEEEELi96ENS_6half_tEfNS_4arch4Sm80ELb0ELb0ELb1ELb0ELb1ELb0ELb1ELb0EEENS1_21CollectiveEpilogueFwdINS6_IJS8_SA_S9_EEENS6_IJNS7_ILi1EEESI_SI_EEESC_SE_Li128ELb0ELb1ELb0ELb0EEENS1_19SingleTileSchedulerILb0ELb0ELb1ELi128EEEEEEEEEvNT_6ParamsE,"ax",@progbits
	.align	128
.text._ZN7cutlass13device_kernelIN5flash19enable_sm80_to_sm89INS1_16FlashAttnFwdSm80INS1_25CollectiveMainloopFwdSm80ILi4ELi1ELb0EN4cute5tupleIJNS5_1CILi128EEENS7_ILi64EEENS7_ILi96EEEEEELi96ENS_6half_tEfNS_4arch4Sm80ELb0ELb0ELb1ELb0ELb1ELb0ELb1ELb0EEENS1_21CollectiveEpilogueFwdINS6_IJS8_SA_S9_EEENS6_IJNS7_ILi1EEESI_SI_EEESC_SE_Li128ELb0ELb1ELb0ELb0EEENS1_19SingleTileSchedulerILb0ELb0ELb1ELi128EEEEEEEEEvNT_6ParamsE:
        .type           _ZN7cutlass13device_kernelIN5flash19enable_sm80_to_sm89INS1_16FlashAttnFwdSm80INS1_25CollectiveMainloopFwdSm80ILi4ELi1ELb0EN4cute5tupleIJNS5_1CILi128EEENS7_ILi64EEENS7_ILi96EEEEEELi96ENS_6half_tEfNS_4arch4Sm80ELb0ELb0ELb1ELb0ELb1ELb0ELb1ELb0EEENS1_21CollectiveEpilogueFwdINS6_IJS8_SA_S9_EEENS6_IJNS7_ILi1EEESI_SI_EEESC_SE_Li128ELb0ELb1ELb0ELb0EEENS1_19SingleTileSchedulerILb0ELb0ELb1ELi128EEEEEEEEEvNT_6ParamsE,@function
        .size           _ZN7cutlass13device_kernelIN5flash19enable_sm80_to_sm89INS1_16FlashAttnFwdSm80INS1_25CollectiveMainloopFwdSm80ILi4ELi1ELb0EN4cute5tupleIJNS5_1CILi128EEENS7_ILi64EEENS7_ILi96EEEEEELi96ENS_6half_tEfNS_4arch4Sm80ELb0ELb0ELb1ELb0ELb1ELb0ELb1ELb0EEENS1_21CollectiveEpilogueFwdINS6_IJS8_SA_S9_EEENS6_IJNS7_ILi1EEESI_SI_EEESC_SE_Li128ELb0ELb1ELb0ELb0EEENS1_19SingleTileSchedulerILb0ELb0ELb1ELi128EEEEEEEEEvNT_6ParamsE,(.L_x_9 - _ZN7cutlass13device_kernelIN5flash19enable_sm80_to_sm89INS1_16FlashAttnFwdSm80INS1_25CollectiveMainloopFwdSm80ILi4ELi1ELb0EN4cute5tupleIJNS5_1CILi128EEENS7_ILi64EEENS7_ILi96EEEEEELi96ENS_6half_tEfNS_4arch4Sm80ELb0ELb0ELb1ELb0ELb1ELb0ELb1ELb0EEENS1_21CollectiveEpilogueFwdINS6_IJS8_SA_S9_EEENS6_IJNS7_ILi1EEESI_SI_EEESC_SE_Li128ELb0ELb1ELb0ELb0EEENS1_19SingleTileSchedulerILb0ELb0ELb1ELi128EEEEEEEEEvNT_6ParamsE)
        .other          _ZN7cutlass13device_kernelIN5flash19enable_sm80_to_sm89INS1_16FlashAttnFwdSm80INS1_25CollectiveMainloopFwdSm80ILi4ELi1ELb0EN4cute5tupleIJNS5_1CILi128EEENS7_ILi64EEENS7_ILi96EEEEEELi96ENS_6half_tEfNS_4arch4Sm80ELb0ELb0ELb1ELb0ELb1ELb0ELb1ELb0EEENS1_21CollectiveEpilogueFwdINS6_IJS8_SA_S9_EEENS6_IJNS7_ILi1EEESI_SI_EEESC_SE_Li128ELb0ELb1ELb0ELb0EEENS1_19SingleTileSchedulerILb0ELb0ELb1ELi128EEEEEEEEEvNT_6ParamsE,@"STO_CUDA_ENTRY STV_DEFAULT"
_ZN7cutlass13device_kernelIN5flash19enable_sm80_to_sm89INS1_16FlashAttnFwdSm80INS1_25CollectiveMainloopFwdSm80ILi4ELi1ELb0EN4cute5tupleIJNS5_1CILi128EEENS7_ILi64EEENS7_ILi96EEEEEELi96ENS_6half_tEfNS_4arch4Sm80ELb0ELb0ELb1ELb0ELb1ELb0ELb1ELb0EEENS1_21CollectiveEpilogueFwdINS6_IJS8_SA_S9_EEENS6_IJNS7_ILi1EEESI_SI_EEESC_SE_Li128ELb0ELb1ELb0ELb0EEENS1_19SingleTileSchedulerILb0ELb0ELb1ELi128EEEEEEEEEvNT_6ParamsE:
[----:B------:R-:W-:Y:S01]  /*0000*/  LDC R1, c[0x0][0x37c] ;  /* 0x0000df00ff017b82 */ /* 0x000fe20000000800 */
[----:B------:R-:W-:Y:S05]  /*0010*/  EXIT ;  /* 0x000000000000794d */ /* 0x000fea0003800000 */
.L_x_0:
[----:B------:R-:W-:-:S00]  /*0020*/  BRA `(.L_x_0) ;  /* 0xfffffffc00fc7947 */ /* 0x000fc0000383ffff */
[----:B------:R-:W-:-:S00]  /*0030*/  NOP ;  /* 0x0000000000007918 */ /* 0x000fc00000000000 */
        /* <DEDUP_REMOVED lines=12> */
.L_x_9:


//--------------------- .text._ZN7cutlass13device_kernelIN5flash19enable_sm80_to_sm89INS1_16FlashAttnFwdSm80INS1_25CollectiveMainloopFwdSm80ILi4ELi1ELb0EN4cute5tupleIJNS5_1CILi128EEENS7_ILi64EEENS7_ILi96EEEEEELi96ENS_6half_tEfNS_4arch4Sm80ELb0ELb0ELb1ELb1ELb1ELb0ELb1ELb0EEENS1_21CollectiveEpilogueFwdINS6_IJS8_SA_S9_EEENS6_IJNS7_ILi1EEESI_SI_EEESC_SE_Li128ELb1ELb1ELb0ELb0EEENS1_19SingleTileSchedulerILb1ELb0ELb1ELi128EEEEEEEEEvNT_6ParamsE --------------------------
	.section	.text._ZN7cutlass13device_kernelIN5flash19enable_sm80_to_sm89INS1_16FlashAttnFwdSm80INS1_25CollectiveMainloopFwdSm80ILi4ELi1ELb0EN4cute5tupleIJNS5_1CILi128EEENS7_ILi64EEENS7_ILi96EEEEEELi96ENS_6half_tEfNS_4arch4Sm80ELb0ELb0ELb1ELb1ELb1ELb0ELb1ELb0EEENS1_21CollectiveEpilogueFwdINS6_IJS8_SA_S9_EEENS6_IJNS7_ILi1EEESI_SI_EEESC_SE_Li128ELb1ELb1ELb0ELb0EEENS1_19SingleTileSchedulerILb1ELb0ELb1ELi128EEEEEEEEEvNT_6ParamsE,"ax",@progbits
	.align	128
.text._ZN7cutlass13device_kernelIN5flash19enable_sm80_to_sm89INS1_16FlashAttnFwdSm80INS1_25CollectiveMainloopFwdSm80ILi4ELi1ELb0EN4cute5tupleIJNS5_1CILi128EEENS7_ILi64EEENS7_ILi96EEEEEELi96ENS_6half_tEfNS_4arch4Sm80ELb0ELb0ELb1ELb1ELb1ELb0ELb1ELb0EEENS1_21CollectiveEpilogueFwdINS6_IJS8_SA_S9_EEENS6_IJNS7_ILi1EEESI_SI_EEESC_SE_Li128ELb1ELb1ELb0ELb0EEENS1_19SingleTileSchedulerILb1ELb0ELb1ELi128EEEEEEEEEvNT_6ParamsE:
        .type           _ZN7cutlass13device_kernelIN5flash19enable_sm80_to_sm89INS1_16FlashAttnFwdSm80INS1_25CollectiveMainloopFwdSm80ILi4ELi1ELb0EN4cute5tupleIJNS5_1CILi128EEENS7_ILi64EEENS7_ILi96EEEEEELi96ENS_6half_tEfNS_4arch4Sm80ELb0ELb0ELb1ELb1ELb1ELb0ELb1ELb0EEENS1_21CollectiveEpilogueFwdINS6_IJS8_SA_S9_EEENS6_IJNS7_ILi1EEESI_SI_EEESC_SE_Li128ELb1ELb1ELb0ELb0EEENS1_19SingleTileSchedulerILb1ELb0ELb1ELi128EEEEEEEEEvNT_6ParamsE,@function
        .size           _ZN7cutlass13device_kernelIN5flash19enable_sm80_to_sm89INS1_16FlashAttnFwdSm80INS1_25CollectiveMainloopFwdSm80ILi4ELi1ELb0EN4cute5tupleIJNS5_1CILi128EEENS7_ILi64EEENS7_ILi96EEEEEELi96ENS_6half_tEfNS_4arch4Sm80ELb0ELb0ELb1ELb1ELb1ELb0ELb1ELb0EEENS1_21CollectiveEpilogueFwdINS6_IJS8_SA_S9_EEENS6_IJNS7_ILi1EEESI_SI_EEESC_SE_Li128ELb1ELb1ELb0ELb0EEENS1_19SingleTileSchedulerILb1ELb0ELb1ELi128EEEEEEEEEvNT_6ParamsE,(.L_x_10 - _ZN7cutlass13device_kernelIN5flash19enable_sm80_to_sm89INS1_16FlashAttnFwdSm80INS1_25CollectiveMainloopFwdSm80ILi4ELi1ELb0EN4cute5tupleIJNS5_1CILi128EEENS7_ILi64EEENS7_ILi96EEEEEELi96ENS_6half_tEfNS_4arch4Sm80ELb0ELb0ELb1ELb1ELb1ELb0ELb1ELb0EEENS1_21CollectiveEpilogueFwdINS6_IJS8_SA_S9_EEENS6_IJNS7_ILi1EEESI_SI_EEESC_SE_Li128ELb1ELb1ELb0ELb0EEENS1_19SingleTileSchedulerILb1ELb0ELb1ELi128EEEEEEEEEvNT_6ParamsE)
        .other          _ZN7cutlass13device_kernelIN5flash19enable_sm80_to_sm89INS1_16FlashAttnFwdSm80INS1_25CollectiveMainloopFwdSm80ILi4ELi1ELb0EN4cute5tupleIJNS5_1CILi128EEENS7_ILi64EEENS7_ILi96EEEEEELi96ENS_6half_tEfNS_4arch4Sm80ELb0ELb0ELb1ELb1ELb1ELb0ELb1ELb0EEENS1_21CollectiveEpilogueFwdINS6_IJS8_SA_S9_EEENS6_IJNS7_ILi1EEESI_SI_EEESC_SE_Li128ELb1ELb1ELb0ELb0EEENS1_19SingleTileSchedulerILb1ELb0ELb1ELi128EEEEEEEEEvNT_6ParamsE,@"STO_CUDA_ENTRY STV_DEFAULT"
_ZN7cutlass13device_kernelIN5flash19enable_sm80_to_sm89INS1_16FlashAttnFwdSm80INS1_25CollectiveMainloopFwdSm80ILi4ELi1ELb0EN4cute5tupleIJNS5_1CILi128EEENS7_ILi64EEENS7_ILi96EEEEEELi96ENS_6half_tEfNS_4arch4Sm80ELb0ELb0ELb1ELb1ELb1ELb0ELb1ELb0EEENS1_21CollectiveEpilogueFwdINS6_IJS8_SA_S9_EEENS6_IJNS7_ILi1EEESI_SI_EEESC_SE_Li128ELb1ELb1ELb0ELb0EEENS1_19SingleTileSchedulerILb1ELb0ELb1ELi128EEEEEEEEEvNT_6ParamsE:
[----:B------:R-:W-:Y:S01]  /*0000*/  LDC R1, c[0x0][0x37c] ;  /* 0x0000df00ff017b82 */ /* 0x000fe20000000800 */
[----:B------:R-:W-:Y:S05]  /*0010*/  EXIT ;  /* 0x000000000000794d */ /* 0x000fea0003800000 */
.L_x_1:
        /* <DEDUP_REMOVED lines=14> */
.L_x_10:


//--------------------- .text._ZN7cutlass13device_kernelIN5flash19enable_sm80_to_sm89INS1_16FlashAttnFwdSm80INS1_25CollectiveMainloopFwdSm80ILi4ELi1ELb0EN4cute5tupleIJNS5_1CILi128EEENS7_ILi64EEENS7_ILi96EEEEEELi96ENS_6half_tEfNS_4arch4Sm80ELb0ELb0ELb1ELb1ELb1ELb1ELb1ELb0EEENS1_21CollectiveEpilogueFwdINS6_IJS8_SA_S9_EEENS6_IJNS7_ILi1EEESI_SI_EEESC_SE_Li128ELb1ELb1ELb0ELb0EEENS1_19SingleTileSchedulerILb1ELb0ELb1ELi128EEEEEEEEEvNT_6ParamsE --------------------------
	.section	.text._ZN7cutlass13device_kernelIN5flash19enable_sm80_to_sm89INS1_16FlashAttnFwdSm80INS1_25CollectiveMainloopFwdSm80ILi4ELi1ELb0EN4cute5tupleIJNS5_1CILi128EEENS7_ILi64EEENS7_ILi96EEEEEELi96ENS_6half_tEfNS_4arch4Sm80ELb0ELb0ELb1ELb1ELb1ELb1ELb1ELb0EEENS1_21CollectiveEpilogueFwdINS6_IJS8_SA_S9_EEENS6_IJNS7_ILi1EEESI_SI_EEESC_SE_Li128ELb1ELb1ELb0ELb0EEENS1_19SingleTileSchedulerILb1ELb0ELb1ELi128EEEEEEEEEvNT_6ParamsE,"ax",@progbits
	.align	128
.text._ZN7cutlass13device_kernelIN5flash19enable_sm80_to_sm89INS1_16FlashAttnFwdSm80INS1_25CollectiveMainloopFwdSm80ILi4ELi1ELb0EN4cute5tupleIJNS5_1CILi128EEENS7_ILi64EEENS7_ILi96EEEEEELi96ENS_6half_tEfNS_4arch4Sm80ELb0ELb0ELb1ELb1ELb1ELb1ELb1ELb0EEENS1_21CollectiveEpilogueFwdINS6_IJS8_SA_S9_EEENS6_IJNS7_ILi1EEESI_SI_EEESC_SE_Li128ELb1ELb1ELb0ELb0EEENS1_19SingleTileSchedulerILb1ELb0ELb1ELi128EEEEEEEEEvNT_6ParamsE:
        .type           _ZN7cutlass13device_kernelIN5flash19enable_sm80_to_sm89INS1_16FlashAttnFwdSm80INS1_25CollectiveMainloopFwdSm80ILi4ELi1ELb0EN4cute5tupleIJNS5_1CILi128EEENS7_ILi64EEENS7_ILi96EEEEEELi96ENS_6half_tEfNS_4arch4Sm80ELb0ELb0ELb1ELb1ELb1ELb1ELb1ELb0EEENS1_21CollectiveEpilogueFwdINS6_IJS8_SA_S9_EEENS6_IJNS7_ILi1EEESI_SI_EEESC_SE_Li128ELb1ELb1ELb0ELb0EEENS1_19SingleTileSchedulerILb1ELb0ELb1ELi128EEEEEEEEEvNT_6ParamsE,@function
        .size           _ZN7cutlass13device_kernelIN5flash19enable_sm80_to_sm89INS1_16FlashAttnFwdSm80INS1_25CollectiveMainloopFwdSm80ILi4ELi1ELb0EN4cute5tupleIJNS5_1CILi128EEENS7_ILi64EEENS7_ILi96EEEEEELi96ENS_6half_tEfNS_4arch4Sm80ELb0ELb0ELb1ELb1ELb1ELb1ELb1ELb0EEENS1_21CollectiveEpilogueFwdINS6_IJS8_SA_S9_EEENS6_IJNS7_ILi1EEESI_SI_EEESC_SE_Li128ELb1ELb1ELb0ELb0EEENS1_19SingleTileSchedulerILb1ELb0ELb1ELi128EEEEEEEEEvNT_6ParamsE,(.L_x_11 - _ZN7cutlass13device_kernelIN5flash19enable_sm80_to_sm89INS1_16FlashAttnFwdSm80INS1_25CollectiveMainloopFwdSm80ILi4ELi1ELb0EN4cute5tupleIJNS5_1CILi128EEENS7_ILi64EEENS7_ILi96EEEEEELi96ENS_6half_tEfNS_4arch4Sm80ELb0ELb0ELb1ELb1ELb1ELb1ELb1ELb0EEENS1_21CollectiveEpilogueFwdINS6_IJS8_SA_S9_EEENS6_IJNS7_ILi1EEESI_SI_EEESC_SE_Li128ELb1ELb1ELb0ELb0EEENS1_19SingleTileSchedulerILb1ELb0ELb1ELi128EEEEEEEEEvNT_6ParamsE)
        .other          _ZN7cutlass13device_kernelIN5flash19enable_sm80_to_sm89INS1_16FlashAttnFwdSm80INS1_25CollectiveMainloopFwdSm80ILi4ELi1ELb0EN4cute5tupleIJNS5_1CILi128EEENS7_ILi64EEENS7_ILi96EEEEEELi96ENS_6half_tEfNS_4arch4Sm80ELb0ELb0ELb1ELb1ELb1ELb1ELb1ELb0EEENS1_21CollectiveEpilogueFwdINS6_IJS8_SA_S9_EEENS6_IJNS7_ILi1EEESI_SI_EEESC_SE_Li128ELb1ELb1ELb0ELb0EEENS1_19SingleTileSchedulerILb1ELb0ELb1ELi128EEEEEEEEEvNT_6ParamsE,@"STO_CUDA_ENTRY STV_DEFAULT"
_ZN7cutlass13device_kernelIN5flash19enable_sm80_to_sm89INS1_16FlashAttnFwdSm80INS1_25CollectiveMainloopFwdSm80ILi4ELi1ELb0EN4cute5tupleIJNS5_1CILi128EEENS7_ILi64EEENS7_ILi96EEEEEELi96ENS_6half_tEfNS_4arch4Sm80ELb0ELb0ELb1ELb1ELb1ELb1ELb1ELb0EEENS1_21CollectiveEpilogueFwdINS6_IJS8_SA_S9_EEENS6_IJNS7_ILi1EEESI_SI_EEESC_SE_Li128ELb1ELb1ELb0ELb0EEENS1_19SingleTileSchedulerILb1ELb0ELb1ELi128EEEEEEEEEvNT_6ParamsE:
[----:B------:R-:W-:Y:S01]  /*0000*/  LDC R1, c[0x0][0x37c] ;  /* 0x0000df00ff017b82 */ /* 0x000fe20000000800 */
[----:B------:R-:W-:Y:S05]  /*0010*/  EXIT ;  /* 0x000000000000794d */ /* 0x000fea0003800000 */
.L_x_2:
        /* <DEDUP_REMOVED lines=14> */
.L_x_11:


//--------------------- .text._ZN7cutlass13device_kernelIN5flash19enable_sm80_to_sm89INS1_16FlashAttnFwdSm80INS1_25CollectiveMainloopFwdSm80ILi4ELi1ELb0EN4cute5tupleIJNS5_1CILi128EEENS7_ILi48EEENS7_ILi96EEEEEELi96ENS_6half_tEfNS_4arch4Sm80ELb0ELb1ELb1ELb0ELb1ELb0ELb1ELb0EEENS1_21CollectiveEpilogueFwdINS6_IJS8_SA_S9_EEENS6_IJNS7_ILi1EEESI_SI_EEESC_SE_Li128ELb0ELb1ELb0ELb0EEENS1_19SingleTileSchedulerILb0ELb0ELb1ELi128EEEEEEEEEvNT_6ParamsE --------------------------
	.section	.text._ZN7cutlass13device_kernelIN5flash19enable_sm80_to_sm89INS1_16FlashAttnFwdSm80INS1_25CollectiveMainloopFwdSm80ILi4ELi1ELb0EN4cute5tupleIJNS5_1CILi128EEENS7_ILi48EEENS7_ILi96EEEEEELi96ENS_6half_tEfNS_4arch4Sm80ELb0ELb1ELb1ELb0ELb1ELb0ELb1ELb0EEENS1_21CollectiveEpilogueFwdINS6_IJS8_SA_S9_EEENS6_IJNS7_ILi1EEESI_SI_EEESC_SE_Li128ELb0ELb1ELb0ELb0EEENS1_19SingleTileSchedulerILb0ELb0ELb1ELi128EEEEEEEEEvNT_6ParamsE,"ax",@progbits
	.align	128
.text._ZN7cutlass13device_kernelIN5flash19enable_sm80_to_sm89INS1_16FlashAttnFwdSm80INS1_25CollectiveMainloopFwdSm80ILi4ELi1ELb0EN4cute5tupleIJNS5_1CILi128EEENS7_ILi48EEENS7_ILi96EEEEEELi96ENS_6half_tEfNS_4arch4Sm80ELb0ELb1ELb1ELb0ELb1ELb0ELb1ELb0EEENS1_21CollectiveEpilogueFwdINS6_IJS8_SA_S9_EEENS6_IJNS7_ILi1EEESI_SI_EEESC_SE_Li128ELb0ELb1ELb0ELb0EEENS1_19SingleTileSchedulerILb0ELb0ELb1ELi128EEEEEEEEEvNT_6ParamsE:
        .type           _ZN7cutlass13device_kernelIN5flash19enable_sm80_to_sm89INS1_16FlashAttnFwdSm80INS1_25CollectiveMainloopFwdSm80ILi4ELi1ELb0EN4cute5tupleIJNS5_1CILi128EEENS7_ILi48EEENS7_ILi96EEEEEELi96ENS_6half_tEfNS_4arch4Sm80ELb0ELb1ELb1ELb0ELb1ELb0ELb1ELb0EEENS1_21CollectiveEpilogueFwdINS6_IJS8_SA_S9_EEENS6_IJNS7_ILi1EEESI_SI_EEESC_SE_Li128ELb0ELb1ELb0ELb0EEENS1_19SingleTileSchedulerILb0ELb0ELb1ELi128EEEEEEEEEvNT_6ParamsE,@function
        .size           _ZN7cutlass13device_kernelIN5flash19enable_sm80_to_sm89INS1_16FlashAttnFwdSm80INS1_25CollectiveMainloopFwdSm80ILi4ELi1ELb0EN4cute5tupleIJNS5_1CILi128EEENS7_ILi48EEENS7_ILi96EEEEEELi96ENS_6half_tEfNS_4arch4Sm80ELb0ELb1ELb1ELb0ELb1ELb0ELb1ELb0EEENS1_21CollectiveEpilogueFwdINS6_IJS8_SA_S9_EEENS6_IJNS7_ILi1EEESI_SI_EEESC_SE_Li128ELb0ELb1ELb0ELb0EEENS1_19SingleTileSchedulerILb0ELb0ELb1ELi128EEEEEEEEEvNT_6ParamsE,(.L_x_12 - _ZN7cutlass13device_kernelIN5flash19enable_sm80_to_sm89INS1_16FlashAttnFwdSm80INS1_25CollectiveMainloopFwdSm80ILi4ELi1ELb0EN4cute5tupleIJNS5_1CILi128EEENS7_ILi48EEENS7_ILi96EEEEEELi96ENS_6half_tEfNS_4arch4Sm80ELb0ELb1ELb1ELb0ELb1ELb0ELb1ELb0EEENS1_21CollectiveEpilogueFwdINS6_IJS8_SA_S9_EEENS6_IJNS7_ILi1EEESI_SI_EEESC_SE_Li128ELb0ELb1ELb0ELb0EEENS1_19SingleTileSchedulerILb0ELb0ELb1ELi128EEEEEEEEEvNT_6ParamsE)
        .other          _ZN7cutlass13device_kernelIN5flash19enable_sm80_to_sm89INS1_16FlashAttnFwdSm80INS1_25CollectiveMainloopFwdSm80ILi4ELi1ELb0EN4cute5tupleIJNS5_1CILi128EEENS7_ILi48EEENS7_ILi96EEEEEELi96ENS_6half_tEfNS_4arch4Sm80ELb0ELb1ELb1ELb0ELb1ELb0ELb1ELb0EEENS1_21CollectiveEpilogueFwdINS6_IJS8_SA_S9_EEENS6_IJNS7_ILi1EEESI_SI_EEESC_SE_Li128ELb0ELb1ELb0ELb0EEENS1_19SingleTileSchedulerILb0ELb0ELb1ELi128EEEEEEEEEvNT_6ParamsE,@"STO_CUDA_ENTRY STV_DEFAULT"
_ZN7cutlass13device_kernelIN5flash19enable_sm80_to_sm89INS1_16FlashAttnFwdSm80INS1_25CollectiveMainloopFwdSm80ILi4ELi1ELb0EN4cute5tupleIJNS5_1CILi128EEENS7_ILi48EEENS7_ILi96EEEEEELi96ENS_6half_tEfNS_4arch4Sm80ELb0ELb1ELb1ELb0ELb1ELb0ELb1ELb0EEENS1_21CollectiveEpilogueFwdINS6_IJS8_SA_S9_EEENS6_IJNS7_ILi1EEESI_SI_EEESC_SE_Li128ELb0ELb1ELb0ELb0EEENS1_19SingleTileSchedulerILb0ELb0ELb1ELi128EEEEEEEEEvNT_6ParamsE:
[----:B------:R-:W-:Y:S01]  /*0000*/  LDC R1, c[0x0][0x37c] ;  /* 0x0000df00ff017b82 */ /* 0x000fe20000000800 */
[----:B------:R-:W-:Y:S05]  /*0010*/  EXIT ;  /* 0x000000000000794d */ /* 0x000fea0003800000 */
.L_x_3:
        /* <DEDUP_REMOVED lines=14> */
.L_x_12:


//--------------------- .text._ZN7cutlass13device_kernelIN5flash19enable_sm80_to_sm89INS1_16FlashAttnFwdSm80INS1_25CollectiveMainloopFwdSm80ILi4ELi1ELb0EN4cute5tupleIJNS5_1CILi128EEENS7_ILi48EEENS7_ILi96EEEEEELi96ENS_6half_tEfNS_4arch4Sm80ELb0ELb1ELb1ELb1ELb1ELb0ELb1ELb0EEENS1_21CollectiveEpilogueFwdINS6_IJS8_SA_S9_EEENS6_IJNS7_ILi1EEESI_SI_EEESC_SE_Li128ELb1ELb1ELb0ELb0EEENS1_19SingleTileSchedulerILb1ELb0ELb1ELi128EEEEEEEEEvNT_6ParamsE --------------------------
	.section	.text._ZN7cutlass13device_kernelIN5flash19enable_sm80_to_sm89INS1_16FlashAttnFwdSm80INS1_25CollectiveMainloopFwdSm80ILi4ELi1ELb0EN4cute5tupleIJNS5_1CILi128EEENS7_ILi48EEENS7_ILi96EEEEEELi96ENS_6half_tEfNS_4arch4Sm80ELb0ELb1ELb1ELb1ELb1ELb0ELb1ELb0EEENS1_21CollectiveEpilogueFwdINS6_IJS8_SA_S9_EEENS6_IJNS7_ILi1EEESI_SI_EEESC_SE_Li128ELb1ELb1ELb0ELb0EEENS1_19SingleTileSchedulerILb1ELb0ELb1ELi128EEEEEEEEEvNT_6ParamsE,"ax",@progbits
	.align	128
.text._ZN7cutlass13device_kernelIN5flash19enable_sm80_to_sm89INS1_16FlashAttnFwdSm80INS1_25CollectiveMainloopFwdSm80ILi4ELi1ELb0EN4cute5tupleIJNS5_1CILi128EEENS7_ILi48EEENS7_ILi96EEEEEELi96ENS_6half_tEfNS_4arch4Sm80ELb0ELb1ELb1ELb1ELb1ELb0ELb1ELb0EEENS1_21CollectiveEpilogueFwdINS6_IJS8_SA_S9_EEENS6_IJNS7_ILi1EEESI_SI_EEESC_SE_Li128ELb1ELb1ELb0ELb0EEENS1_19SingleTileSchedulerILb1ELb0ELb1ELi128EEEEEEEEEvNT_6ParamsE:
        .type           _ZN7cutlass13device_kernelIN5flash19enable_sm80_to_sm89INS1_16FlashAttnFwdSm80INS1_25CollectiveMainloopFwdSm80ILi4ELi1ELb0EN4cute5tupleIJNS5_1CILi128EEENS7_ILi48EEENS7_ILi96EEEEEELi96ENS_6half_tEfNS_4arch4Sm80ELb0ELb1ELb1ELb1ELb1ELb0ELb1ELb0EEENS1_21CollectiveEpilogueFwdINS6_IJS8_SA_S9_EEENS6_IJNS7_ILi1EEESI_SI_EEESC_SE_Li128ELb1ELb1ELb0ELb0EEENS1_19SingleTileSchedulerILb1ELb0ELb1ELi128EEEEEEEEEvNT_6ParamsE,@function
        .size           _ZN7cutlass13device_kernelIN5flash19enable_sm80_to_sm89INS1_16FlashAttnFwdSm80INS1_25CollectiveMainloopFwdSm80ILi4ELi1ELb0EN4cute5tupleIJNS5_1CILi128EEENS7_ILi48EEENS7_ILi96EEEEEELi96ENS_6half_tEfNS_4arch4Sm80ELb0ELb1ELb1ELb1ELb1ELb0ELb1ELb0EEENS1_21CollectiveEpilogueFwdINS6_IJS8_SA_S9_EEENS6_IJNS7_ILi1EEESI_SI_EEESC_SE_Li128ELb1ELb1ELb0ELb0EEENS1_19SingleTileSchedulerILb1ELb0ELb1ELi128EEEEEEEEEvNT_6ParamsE,(.L_x_13 - _ZN7cutlass13device_kernelIN5flash19enable_sm80_to_sm89INS1_16FlashAttnFwdSm80INS1_25CollectiveMainloopFwdSm80ILi4ELi1ELb0EN4cute5tupleIJNS5_1CILi128EEENS7_ILi48EEENS7_ILi96EEEEEELi96ENS_6half_tEfNS_4arch4Sm80ELb0ELb1ELb1ELb1ELb1ELb0ELb1ELb0EEENS1_21CollectiveEpilogueFwdINS6_IJS8_SA_S9_EEENS6_IJNS7_ILi1EEESI_SI_EEESC_SE_Li128ELb1ELb1ELb0ELb0EEENS1_19SingleTileSchedulerILb1ELb0ELb1ELi128EEEEEEEEEvNT_6ParamsE)
        .other          _ZN7cutlass13device_kernelIN5flash19enable_sm80_to_sm89INS1_16FlashAttnFwdSm80INS1_25CollectiveMainloopFwdSm80ILi4ELi1ELb0EN4cute5tupleIJNS5_1CILi128EEENS7_ILi48EEENS7_ILi96EEEEEELi96ENS_6half_tEfNS_4arch4Sm80ELb0ELb1ELb1ELb1ELb1ELb0ELb1ELb0EEENS1_21CollectiveEpilogueFwdINS6_IJS8_SA_S9_EEENS6_IJNS7_ILi1EEESI_SI_EEESC_SE_Li128ELb1ELb1ELb0ELb0EEENS1_19SingleTileSchedulerILb1ELb0ELb1ELi128EEEEEEEEEvNT_6ParamsE,@"STO_CUDA_ENTRY STV_DEFAULT"
_ZN7cutlass13device_kernelIN5flash19enable_sm80_to_sm89INS1_16FlashAttnFwdSm80INS1_25CollectiveMainloopFwdSm80ILi4ELi1ELb0EN4cute5tupleIJNS5_1CILi128EEENS7_ILi48EEENS7_ILi96EEEEEELi96ENS_6half_tEfNS_4arch4Sm80ELb0ELb1ELb1ELb1ELb1ELb0ELb1ELb0EEENS1_21CollectiveEpilogueFwdINS6_IJS8_SA_S9_EEENS6_IJNS7_ILi1EEESI_SI_EEESC_SE_Li128ELb1ELb1ELb0ELb0EEENS1_19SingleTileSchedulerILb1ELb0ELb1ELi128EEEEEEEEEvNT_6ParamsE:
[----:B------:R-:W-:Y:S01]  /*0000*/  LDC R1, c[0x0][0x37c] ;  /* 0x0000df00ff017b82 */ /* 0x000fe20000000800 */
[----:B------:R-:W-:Y:S05]  /*0010*/  EXIT ;  /* 0x000000000000794d */ /* 0x000fea0003800000 */
.L_x_4:
        /* <DEDUP_REMOVED lines=14> */
.L_x_13:


//--------------------- .text._ZN7cutlass13device_kernelIN5flash19enable_sm80_to_sm89INS1_16FlashAttnFwdSm80INS1_25CollectiveMainloopFwdSm80ILi4ELi1ELb0EN4cute5tupleIJNS5_1CILi128EEENS7_ILi48EEENS7_ILi96EEEEEELi96ENS_6half_tEfNS_4arch4Sm80ELb0ELb1ELb1ELb1ELb1ELb1ELb1ELb0EEENS1_21CollectiveEpilogueFwdINS6_IJS8_SA_S9_EEENS6_IJNS7_ILi1EEESI_SI_EEESC_SE_Li128ELb1ELb1ELb0ELb0EEENS1_19SingleTileSchedulerILb1ELb0ELb1ELi128EEEEEEEEEvNT_6ParamsE --------------------------
	.section	.text._ZN7cutlass13device_kernelIN5flash19enable_sm80_to_sm89INS1_16FlashAttnFwdSm80INS1_25CollectiveMainloopFwdSm80ILi4ELi1ELb0EN4cute5tupleIJNS5_1CILi128EEENS7_ILi48EEENS7_ILi96EEEEEELi96ENS_6half_tEfNS_4arch4Sm80ELb0ELb1ELb1ELb1ELb1ELb1ELb1ELb0EEENS1_21CollectiveEpilogueFwdINS6_IJS8_SA_S9_EEENS6_IJNS7_ILi1EEESI_SI_EEESC_SE_Li128ELb1ELb1ELb0ELb0EEENS1_19SingleTileSchedulerILb1ELb0ELb1ELi128EEEEEEEEEvNT_6ParamsE,"ax",@progbits
	.align	128
.text._ZN7cutlass13device_kernelIN5flash19enable_sm80_to_sm89INS1_16FlashAttnFwdSm80INS1_25CollectiveMainloopFwdSm80ILi4ELi1ELb0EN4cute5tupleIJNS5_1CILi128EEENS7_ILi48EEENS7_ILi96EEEEEELi96ENS_6half_tEfNS_4arch4Sm80ELb0ELb1ELb1ELb1ELb1ELb1ELb1ELb0EEENS1_21CollectiveEpilogueFwdINS6_IJS8_SA_S9_EEENS6_IJNS7_ILi1EEESI_SI_EEESC_SE_Li128ELb1ELb1ELb0ELb0EEENS1_19SingleTileSchedulerILb1ELb0ELb1ELi128EEEEEEEEEvNT_6ParamsE:
        .type           _ZN7cutlass13device_kernelIN5flash19enable_sm80_to_sm89INS1_16FlashAttnFwdSm80INS1_25CollectiveMainloopFwdSm80ILi4ELi1ELb0EN4cute5tupleIJNS5_1CILi128EEENS7_ILi48EEENS7_ILi96EEEEEELi96ENS_6half_tEfNS_4arch4Sm80ELb0ELb1ELb1ELb1ELb1ELb1ELb1ELb0EEENS1_21CollectiveEpilogueFwdINS6_IJS8_SA_S9_EEENS6_IJNS7_ILi1EEESI_SI_EEESC_SE_Li128ELb1ELb1ELb0ELb0EEENS1_19SingleTileSchedulerILb1ELb0ELb1ELi128EEEEEEEEEvNT_6ParamsE,@function
        .size           _ZN7cutlass13device_kernelIN5flash19enable_sm80_to_sm89INS1_16FlashAttnFwdSm80INS1_25CollectiveMainloopFwdSm80ILi4ELi1ELb0EN4cute5tupleIJNS5_1CILi128EEENS7_ILi48EEENS7_ILi96EEEEEELi96ENS_6half_tEfNS_4arch4Sm80ELb0ELb1ELb1ELb1ELb1ELb1ELb1ELb0EEENS1_21CollectiveEpilogueFwdINS6_IJS8_SA_S9_EEENS6_IJNS7_ILi1EEESI_SI_EEESC_SE_Li128ELb1ELb1ELb0ELb0EEENS1_19SingleTileSchedulerILb1ELb0ELb1ELi128EEEEEEEEEvNT_6ParamsE,(.L_x_14 - _ZN7cutlass13device_kernelIN5flash19enable_sm80_to_sm89INS1_16FlashAttnFwdSm80INS1_25CollectiveMainloopFwdSm80ILi4ELi1ELb0EN4cute5tupleIJNS5_1CILi128EEENS7_ILi48EEENS7_ILi96EEEEEELi96ENS_6half_tEfNS_4arch4Sm80ELb0ELb1ELb1ELb1ELb1ELb1ELb1ELb0EEENS1_21CollectiveEpilogueFwdINS6_IJS8_SA_S9_EEENS6_IJNS7_ILi1EEESI_SI_EEESC_SE_Li128ELb1ELb1ELb0ELb0EEENS1_19SingleTileSchedulerILb1ELb0ELb1ELi128EEEEEEEEEvNT_6ParamsE)
        .other          _ZN7cutlass13device_kernelIN5flash19enable_sm80_to_sm89INS1_16FlashAttnFwdSm80INS1_25CollectiveMainloopFwdSm80ILi4ELi1ELb0EN4cute5tupleIJNS5_1CILi128EEENS7_ILi48EEENS7_ILi96EEEEEELi96ENS_6half_tEfNS_4arch4Sm80ELb0ELb1ELb1ELb1ELb1ELb1ELb1ELb0EEENS1_21CollectiveEpilogueFwdINS6_IJS8_SA_S9_EEENS6_IJNS7_ILi1EEESI_SI_EEESC_SE_Li128ELb1ELb1ELb0ELb0EEENS1_19SingleTileSchedulerILb1ELb0ELb1ELi128EEEEEEEEEvNT_6ParamsE,@"STO_CUDA_ENTRY STV_DEFAULT"
_ZN7cutlass13device_kernelIN5flash19enable_sm80_to_sm89INS1_16FlashAttnFwdSm80INS1_25CollectiveMainloopFwdSm80ILi4ELi1ELb0EN4cute5tupleIJNS5_1CILi128EEENS7_ILi48EEENS7_ILi96EEEEEELi96ENS_6half_tEfNS_4arch4Sm80ELb0ELb1ELb1ELb1ELb1ELb1ELb1ELb0EEENS1_21CollectiveEpilogueFwdINS6_IJS8_SA_S9_EEENS6_IJNS7_ILi1EEESI_SI_EEESC_SE_Li128ELb1ELb1ELb0ELb0EEENS1_19SingleTileSchedulerILb1ELb0ELb1ELi128EEEEEEEEEvNT_6ParamsE:
[----:B------:R-:W-:Y:S01]  /*0000*/  LDC R1, c[0x0][0x37c] ;  /* 0x0000df00ff017b82 */ /* 0x000fe20000000800 */
[----:B------:R-:W-:Y:S05]  /*0010*/  EXIT ;  /* 0x000000000000794d */ /* 0x000fea0003800000 */
.L_x_5:
        /* <DEDUP_REMOVED lines=14> */
.L_x_14:


//--------------------- .text._ZN7cutlass13device_kernelIN5flash19enable_sm80_to_sm89INS1_16FlashAttnFwdSm80INS1_25CollectiveMainloopFwdSm80ILi4ELi1ELb0EN4cute5tupleIJNS5_1CILi128EEENS7_ILi64EEENS7_ILi96EEEEEELi96ENS_6half_tEfNS_4arch4Sm80ELb1ELb0ELb1ELb0ELb1ELb0ELb1ELb0EEENS1_21CollectiveEpilogueFwdINS6_IJS8_SA_S9_EEENS6_IJNS7_ILi1EEESI_SI_EEESC_SE_Li128ELb0ELb1ELb0ELb0EEENS1_30DynamicPersistentTileSchedulerILi128ELi128ELb0ELb1ELb0EEEEEEEEEvNT_6ParamsE --------------------------
	.section	.text._ZN7cutlass13device_kernelIN5flash19enable_sm80_to_sm89INS1_16FlashAttnFwdSm80INS1_25CollectiveMainloopFwdSm80ILi4ELi1ELb0EN4cute5tupleIJNS5_1CILi128EEENS7_ILi64EEENS7_ILi96EEEEEELi96ENS_6half_tEfNS_4arch4Sm80ELb1ELb0ELb1ELb0ELb1ELb0ELb1ELb0EEENS1_21CollectiveEpilogueFwdINS6_IJS8_SA_S9_EEENS6_IJNS7_ILi1EEESI_SI_EEESC_SE_Li128ELb0ELb1ELb0ELb0EEENS1_30DynamicPersistentTileSchedulerILi128ELi128ELb0ELb1ELb0EEEEEEEEEvNT_6ParamsE,"ax",@progbits
	.align	128
.text._ZN7cutlass13device_kernelIN5flash19enable_sm80_to_sm89INS1_16FlashAttnFwdSm80INS1_25CollectiveMainloopFwdSm80ILi4ELi1ELb0EN4cute5tupleIJNS5_1CILi128EEENS7_ILi64EEENS7_ILi96EEEEEELi96ENS_6half_tEfNS_4arch4Sm80ELb1ELb0ELb1ELb0ELb1ELb0ELb1ELb0EEENS1_21CollectiveEpilogueFwdINS6_IJS8_SA_S9_EEENS6_IJNS7_ILi1EEESI_SI_EEESC_SE_Li128ELb0ELb1ELb0ELb0EEENS1_30DynamicPersistentTileSchedulerILi128ELi128ELb0ELb1ELb0EEEEEEEEEvNT_6ParamsE:
        .type           _ZN7cutlass13device_kernelIN5flash19enable_sm80_to_sm89INS1_16FlashAttnFwdSm80INS1_25CollectiveMainloopFwdSm80ILi4ELi1ELb0EN4cute5tupleIJNS5_1CILi128EEENS7_ILi64EEENS7_ILi96EEEEEELi96ENS_6half_tEfNS_4arch4Sm80ELb1ELb0ELb1ELb0ELb1ELb0ELb1ELb0EEENS1_21CollectiveEpilogueFwdINS6_IJS8_SA_S9_EEENS6_IJNS7_ILi1EEESI_SI_EEESC_SE_Li128ELb0ELb1ELb0ELb0EEENS1_30DynamicPersistentTileSchedulerILi128ELi128ELb0ELb1ELb0EEEEEEEEEvNT_6ParamsE,@function
        .size           _ZN7cutlass13device_kernelIN5flash19enable_sm80_to_sm89INS1_16FlashAttnFwdSm80INS1_25CollectiveMainloopFwdSm80ILi4ELi1ELb0EN4cute5tupleIJNS5_1CILi128EEENS7_ILi64EEENS7_ILi96EEEEEELi96ENS_6half_tEfNS_4arch4Sm80ELb1ELb0ELb1ELb0ELb1ELb0ELb1ELb0EEENS1_21CollectiveEpilogueFwdINS6_IJS8_SA_S9_EEENS6_IJNS7_ILi1EEESI_SI_EEESC_SE_Li128ELb0ELb1ELb0ELb0EEENS1_30DynamicPersistentTileSchedulerILi128ELi128ELb0ELb1ELb0EEEEEEEEEvNT_6ParamsE,(.L_x_15 - _ZN7cutlass13device_kernelIN5flash19enable_sm80_to_sm89INS1_16FlashAttnFwdSm80INS1_25CollectiveMainloopFwdSm80ILi4ELi1ELb0EN4cute5tupleIJNS5_1CILi128EEENS7_ILi64EEENS7_ILi96EEEEEELi96ENS_6half_tEfNS_4arch4Sm80ELb1ELb0ELb1ELb0ELb1ELb0ELb1ELb0EEENS1_21CollectiveEpilogueFwdINS6_IJS8_SA_S9_EEENS6_IJNS7_ILi1EEESI_SI_EEESC_SE_Li128ELb0ELb1ELb0ELb0EEENS1_30DynamicPersistentTileSchedulerILi128ELi128ELb0ELb1ELb0EEEEEEEEEvNT_6ParamsE)
        .other          _ZN7cutlass13device_kernelIN5flash19enable_sm80_to_sm89INS1_16FlashAttnFwdSm80INS1_25CollectiveMainloopFwdSm80ILi4ELi1ELb0EN4cute5tupleIJNS5_1CILi128EEENS7_ILi64EEENS7_ILi96EEEEEELi96ENS_6half_tEfNS_4arch4Sm80ELb1ELb0ELb1ELb0ELb1ELb0ELb1ELb0EEENS1_21CollectiveEpilogueFwdINS6_IJS8_SA_S9_EEENS6_IJNS7_ILi1EEESI_SI_EEESC_SE_Li128ELb0ELb1ELb0ELb0EEENS1_30DynamicPersistentTileSchedulerILi128ELi128ELb0ELb1ELb0EEEEEEEEEvNT_6ParamsE,@"STO_CUDA_ENTRY STV_DEFAULT"
_ZN7cutlass13device_kernelIN5flash19enable_sm80_to_sm89INS1_16FlashAttnFwdSm80INS1_25CollectiveMainloopFwdSm80ILi4ELi1ELb0EN4cute5tupleIJNS5_1CILi128EEENS7_ILi64EEENS7_ILi96EEEEEELi96ENS_6half_tEfNS_4arch4Sm80ELb1ELb0ELb1ELb0ELb1ELb0ELb1ELb0EEENS1_21CollectiveEpilogueFwdINS6_IJS8_SA_S9_EEENS6_IJNS7_ILi1EEESI_SI_EEESC_SE_Li128ELb0ELb1ELb0ELb0EEENS1_30DynamicPersistentTileSchedulerILi128ELi128ELb0ELb1ELb0EEEEEEEEEvNT_6ParamsE:
[----:B------:R-:W-:Y:S01]  /*0000*/  LDC R1, c[0x0][0x37c] ;  /* 0x0000df00ff017b82 */ /* 0x000fe20000000800 */
[----:B------:R-:W-:Y:S05]  /*0010*/  EXIT ;  /* 0x000000000000794d */ /* 0x000fea0003800000 */
.L_x_6:
        /* <DEDUP_REMOVED lines=14> */
.L_x_15:


//--------------------- .text._ZN7cutlass13device_kernelIN5flash19enable_sm80_to_sm89INS1_16FlashAttnFwdSm80INS1_25CollectiveMainloopFwdSm80ILi4ELi1ELb0EN4cute5tupleIJNS5_1CILi128EEENS7_ILi64EEENS7_ILi96EEEEEELi96ENS_6half_tEfNS_4arch4Sm80ELb1ELb0ELb1ELb1ELb1ELb0ELb1ELb0EEENS1_21CollectiveEpilogueFwdINS6_IJS8_SA_S9_EEENS6_IJNS7_ILi1EEESI_SI_EEESC_SE_Li128ELb1ELb1ELb0ELb0EEENS1_19SingleTileSchedulerILb1ELb0ELb1ELi128EEEEEEEEEvNT_6ParamsE --------------------------
	.section	.text._ZN7cutlass13device_kernelIN5flash19enable_sm80_to_sm89INS1_16FlashAttnFwdSm80INS1_25CollectiveMainloopFwdSm80ILi4ELi1ELb0EN4cute5tupleIJNS5_1CILi128EEENS7_ILi64EEENS7_ILi96EEEEEELi96ENS_6half_tEfNS_4arch4Sm80ELb1ELb0ELb1ELb1ELb1ELb0ELb1ELb0EEENS1_21CollectiveEpilogueFwdINS6_IJS8_SA_S9_EEENS6_IJNS7_ILi1EEESI_SI_EEESC_SE_Li128ELb1ELb1ELb0ELb0EEENS1_19SingleTileSchedulerILb1ELb0ELb1ELi128EEEEEEEEEvNT_6ParamsE,"ax",@progbits
	.align	128
.text._ZN7cutlass13device_kernelIN5flash19enable_sm80_to_sm89INS1_16FlashAttnFwdSm80INS1_25CollectiveMainloopFwdSm80ILi4ELi1ELb0EN4cute5tupleIJNS5_1CILi128EEENS7_ILi64EEENS7_ILi96EEEEEELi96ENS_6half_tEfNS_4arch4Sm80ELb1ELb0ELb1ELb1ELb1ELb0ELb1ELb0EEENS1_21CollectiveEpilogueFwdINS6_IJS8_SA_S9_EEENS6_IJNS7_ILi1EEESI_SI_EEESC_SE_Li128ELb1ELb1ELb0ELb0EEENS1_19SingleTileSchedulerILb1ELb0ELb1ELi128EEEEEEEEEvNT_6ParamsE:
        .type           _ZN7cutlass13device_kernelIN5flash19enable_sm80_to_sm89INS1_16FlashAttnFwdSm80INS1_25CollectiveMainloopFwdSm80ILi4ELi1ELb0EN4cute5tupleIJNS5_1CILi128EEENS7_ILi64EEENS7_ILi96EEEEEELi96ENS_6half_tEfNS_4arch4Sm80ELb1ELb0ELb1ELb1ELb1ELb0ELb1ELb0EEENS1_21CollectiveEpilogueFwdINS6_IJS8_SA_S9_EEENS6_IJNS7_ILi1EEESI_SI_EEESC_SE_Li128ELb1ELb1ELb0ELb0EEENS1_19SingleTileSchedulerILb1ELb0ELb1ELi128EEEEEEEEEvNT_6ParamsE,@function
        .size           _ZN7cutlass13device_kernelIN5flash19enable_sm80_to_sm89INS1_16FlashAttnFwdSm80INS1_25CollectiveMainloopFwdSm80ILi4ELi1ELb0EN4cute5tupleIJNS5_1CILi128EEENS7_ILi64EEENS7_ILi96EEEEEELi96ENS_6half_tEfNS_4arch4Sm80ELb1ELb0ELb1ELb1ELb1ELb0ELb1ELb0EEENS1_21CollectiveEpilogueFwdINS6_IJS8_SA_S9_EEENS6_IJNS7_ILi1EEESI_SI_EEESC_SE_Li128ELb1ELb1ELb0ELb0EEENS1_19SingleTileSchedulerILb1ELb0ELb1ELi128EEEEEEEEEvNT_6ParamsE,(.L_x_16 - _ZN7cutlass13device_kernelIN5flash19enable_sm80_to_sm89INS1_16FlashAttnFwdSm80INS1_25CollectiveMainloopFwdSm80ILi4ELi1ELb0EN4cute5tupleIJNS5_1CILi128EEENS7_ILi64EEENS7_ILi96EEEEEELi96ENS_6half_tEfNS_4arch4Sm80ELb1ELb0ELb1ELb1ELb1ELb0ELb1ELb0EEENS1_21CollectiveEpilogueFwdINS6_IJS8_SA_S9_EEENS6_IJNS7_ILi1EEESI_SI_EEESC_SE_Li128ELb1ELb1ELb0ELb0EEENS1_19SingleTileSchedulerILb1ELb0ELb1ELi128EEEEEEEEEvNT_6ParamsE)
        .other          _ZN7cutlass13device_kernelIN5flash19enable_sm80_to_sm89INS1_16FlashAttnFwdSm80INS1_25CollectiveMainloopFwdSm80ILi4ELi1ELb0EN4cute5tupleIJNS5_1CILi128EEENS7_ILi64EEENS7_ILi96EEEEEELi96ENS_6half_tEfNS_4arch4Sm80ELb1ELb0ELb1ELb1ELb1ELb0ELb1ELb0EEENS1_21CollectiveEpilogueFwdINS6_IJS8_SA_S9_EEENS6_IJNS7_ILi1EEESI_SI_EEESC_SE_Li128ELb1ELb1ELb0ELb0EEENS1_19SingleTileSchedulerILb1ELb0ELb1ELi128EEEEEEEEEvNT_6ParamsE,@"STO_CUDA_ENTRY STV_DEFAULT"
_ZN7cutlass13device_kernelIN5flash19enable_sm80_to_sm89INS1_16FlashAttnFwdSm80INS1_25CollectiveMainloopFwdSm80ILi4ELi1ELb0EN4cute5tupleIJNS5_1CILi128EEENS7_ILi64EEENS7_ILi96EEEEEELi96ENS_6half_tEfNS_4arch4Sm80ELb1ELb0ELb1ELb1ELb1ELb0ELb1ELb0EEENS1_21CollectiveEpilogueFwdINS6_IJS8_SA_S9_EEENS6_IJNS7_ILi1EEESI_SI_EEESC_SE_Li128ELb1ELb1ELb0ELb0EEENS1_19SingleTileSchedulerILb1ELb0ELb1ELi128EEEEEEEEEvNT_6ParamsE:
[----:B------:R-:W-:Y:S01]  /*0000*/  LDC R1, c[0x0][0x37c] ;  /* 0x0000df00ff017b82 */ /* 0x000fe20000000800 */
[----:B------:R-:W-:Y:S05]  /*0010*/  EXIT ;  /* 0x000000000000794d */ /* 0x000fea0003800000 */
.L_x_7:
        /* <DEDUP_REMOVED lines=14> */
.L_x_16:


//--------------------- .text._ZN7cutlass13device_kernelIN5flash19enable_sm80_to_sm89INS1_16FlashAttnFwdSm80INS1_25CollectiveMainloopFwdSm80ILi4ELi1ELb0EN4cute5tupleIJNS5_1CILi128EEENS7_ILi64EEENS7_ILi96EEEEEELi96ENS_6half_tEfNS_4arch4Sm80ELb1ELb0ELb1ELb1ELb1ELb1ELb1ELb0EEENS1_21CollectiveEpilogueFwdINS6_IJS8_SA_S9_EEENS6_IJNS7_ILi1EEESI_SI_EEESC_SE_Li128ELb1ELb1ELb0ELb0EEENS1_19SingleTileSchedulerILb1ELb0ELb1ELi128EEEEEEEEEvNT_6ParamsE --------------------------
	.section	.text._ZN7cutlass13device_kernelIN5flash19enable_sm80_to_sm89INS1_16FlashAttnFwdSm80INS1_25CollectiveMainloopFwdSm80ILi4ELi1ELb0EN4cute5tupleIJNS5_1CILi128EEENS7_ILi64EEENS7_ILi96EEEEEELi96ENS_6half_tEfNS_4arch4Sm80ELb1ELb0ELb1ELb1ELb1ELb1ELb1ELb0EEENS1_21CollectiveEpilogueFwdINS6_IJS8_SA_S9_EEENS6_IJNS7_ILi1EEESI_SI_EEESC_SE_Li128ELb1ELb1ELb0ELb0EEENS1_19SingleTileSchedulerILb1ELb0ELb1ELi128EEEEEEEEEvNT_6ParamsE,"ax",@progbits
	.align	128
.text._ZN7cutlass13device_kernelIN5flash19enable_sm80_to_sm89INS1_16FlashAttnFwdSm80INS1_25CollectiveMainloopFwdSm80ILi4ELi1ELb0EN4cute5tupleIJNS5_1CILi128EEENS7_ILi64EEENS7_ILi96EEEEEELi96ENS_6half_tEfNS_4arch4Sm80ELb1ELb0ELb1ELb1ELb1ELb1ELb1ELb0EEENS1_21CollectiveEpilogueFwdINS6_IJS8_SA_S9_EEENS6_IJNS7_ILi1EEESI_SI_EEESC_SE_Li128ELb1ELb1ELb0ELb0EEENS1_19SingleTileSchedulerILb1ELb0ELb1ELi128EEEEEEEEEvNT_6ParamsE:
        .type           _ZN7cutlass13device_kernelIN5flash19enable_sm80_to_sm89INS1_16FlashAttnFwdSm80INS1_25CollectiveMainloopFwdSm80ILi4ELi1ELb0EN4cute5tupleIJNS5_1CILi128EEENS7_ILi64EEENS7_ILi96EEEEEELi96ENS_6half_tEfNS_4arch4Sm80ELb1ELb0ELb1ELb1ELb1ELb1ELb1ELb0EEENS1_21CollectiveEpilogueFwdINS6_IJS8_SA_S9_EEENS6_IJNS7_ILi1EEESI_SI_EEESC_SE_Li128ELb1ELb1ELb0ELb0EEENS1_19SingleTileSchedulerILb1ELb0ELb1ELi128EEEEEEEEEvNT_6ParamsE,@function
        .size           _ZN7cutlass13device_kernelIN5flash19enable_sm80_to_sm89INS1_16FlashAttnFwdSm80INS1_25CollectiveMainloopFwdSm80ILi4ELi1ELb0EN4cute5tupleIJNS5_1CILi128EEENS7_ILi64EEENS7_ILi96EEEEEELi96ENS_6half_tEfNS_4arch4Sm80ELb1ELb0ELb1ELb1ELb1ELb1ELb1ELb0EEENS1_21CollectiveEpilogueFwdINS6_IJS8_SA_S9_EEENS6_IJNS7_ILi1EEESI_SI_EEESC_SE_Li128ELb1ELb1ELb0ELb0EEENS1_19SingleTileSchedulerILb1ELb0ELb1ELi128EEEEEEEEEvNT_6ParamsE,(.L_x_17 - _ZN7cutlass13device_kernelIN5flash19enable_sm80_to_sm89INS1_16FlashAttnFwdSm80INS1_25CollectiveMainloopFwdSm80ILi4ELi1ELb0EN4cute5tupleIJNS5_1CILi128EEENS7_ILi64EEENS7_ILi96EEEEEELi96ENS_6half_tEfNS_4arch4Sm80ELb1ELb0ELb1ELb1ELb1ELb1ELb1ELb0EEENS1_21CollectiveEpilogueFwdINS6_IJS8_SA_S9_EEENS6_IJNS7_ILi1EEESI_SI_EEESC_SE_Li128ELb1ELb1ELb0ELb0EEENS1_19SingleTileSchedulerILb1ELb0ELb1ELi128EEEEEEEEEvNT_6ParamsE)
        .other          _ZN7cutlass13device_kernelIN5flash19enable_sm80_to_sm89INS1_16FlashAttnFwdSm80INS1_25CollectiveMainloopFwdSm80ILi4ELi1ELb0EN4cute5tupleIJNS5_1CILi128EEENS7_ILi64EEENS7_ILi96EEEEEELi96ENS_6half_tEfNS_4arch4Sm80ELb1ELb0ELb1ELb1ELb1ELb1ELb1ELb0EEENS1_21CollectiveEpilogueFwdINS6_IJS8_SA_S9_EEENS6_IJNS7_ILi1EEESI_SI_EEESC_SE_Li128ELb1ELb1ELb0ELb0EEENS1_19SingleTileSchedulerILb1ELb0ELb1ELi128EEEEEEEEEvNT_6ParamsE,@"STO_CUDA_ENTRY STV_DEFAULT"
_ZN7cutlass13device_kernelIN5flash19enable_sm80_to_sm89INS1_16FlashAttnFwdSm80INS1_25CollectiveMainloopFwdSm80ILi4ELi1ELb0EN4cute5tupleIJNS5_1CILi128EEENS7_ILi64EEENS7_ILi96EEEEEELi96ENS_6half_tEfNS_4arch4Sm80ELb1ELb0ELb1ELb1ELb1ELb1ELb1ELb0EEENS1_21CollectiveEpilogueFwdINS6_IJS8_SA_S9_EEENS6_IJNS7_ILi1EEESI_SI_EEESC_SE_Li128ELb1ELb1ELb0ELb0EEENS1_19SingleTileSchedulerILb1ELb0ELb1ELi128EEEEEEEEEvNT_6ParamsE:
[----:B------:R-:W-:Y:S01]  /*0000*/  LDC R1, c[0x0][0x37c] ;  /* 0x0000df00ff017b82 */ /* 0x000fe20000000800 */
[----:B------:R-:W-:Y:S05]  /*0010*/  EXIT ;  /* 0x000000000000794d */ /* 0x000fea0003800000 */
.L_x_8:
        /* <DEDUP_REMOVED lines=14> */
.L_x_17:


//--------------------- .nv.shared.reserved.0     --------------------------
	.section	.nv.shared.reserved.0,"aw",@nobits
	.weak		__nv_reservedSMEM_offset_0_alias
	.size		__nv_reservedSMEM_offset_0_alias, 0, 64
	.other		__nv_reservedSMEM_offset_0_alias,@"STO_CUDA_RESERVED_SHARED STV_DEFAULT"
__nv_reservedSMEM_offset_0_alias:
	.zero		0
	.zero		64


//--------------------- .nv.global                --------------------------
	.section	.nv.global,"aw",@nobits
.nv.global:
	.type		_ZN79_INTERNAL_a857414e_43_flash_fwd_hdim96_fp16_paged_softcap_sm80_cu_744032ad_37734cute1_E,@object
	.size		_ZN79_INTERNAL_a857414e_43_flash_fwd_hdim96_fp16_paged_softcap_sm80_cu_744032ad_37734cute1_E,(_ZN79_INTERNAL_a857414e_43_flash_fwd_hdim96_fp16_paged_softcap_sm80_cu_744032ad_37734cuda3std3__45__cpo6cbeginE - _ZN79_INTERNAL_a857414e_43_flash_fwd_hdim96_fp16_paged_softcap_sm80_cu_744032ad_37734cute1_E)
_ZN79_INTERNAL_a857414e_43_flash_fwd_hdim96_fp16_paged_softcap_sm80_cu_744032ad_37734cute1_E:
	.zero		1
	.type		_ZN79_INTERNAL_a857414e_43_flash_fwd_hdim96_fp16_paged_softcap_sm80_cu_744032ad_37734cuda3std3__45__cpo6cbeginE,@object
	.size		_ZN79_INTERNAL_a857414e_43_flash_fwd_hdim96_fp16_paged_softcap_sm80_cu_744032ad_37734cuda3std3__45__cpo6cbeginE,(_ZN79_INTERNAL_a857414e_43_flash_fwd_hdim96_fp16_paged_softcap_sm80_cu_744032ad_37734cuda3std3__48in_placeE - _ZN79_INTERNAL_a857414e_43_flash_fwd_hdim96_fp16_paged_softcap_sm80_cu_744032ad_37734cuda3std3__45__cpo6cbeginE)
_ZN79_INTERNAL_a857414e_43_flash_fwd_hdim96_fp16_paged_softcap_sm80_cu_744032ad_37734cuda3std3__45__cpo6cbeginE:
	.zero		1
	.type		_ZN79_INTERNAL_a857414e_43_flash_fwd_hdim96_fp16_paged_softcap_sm80_cu_744032ad_37734cuda3std3__48in_placeE,@object
	.size		_ZN79_INTERNAL_a857414e_43_flash_fwd_hdim96_fp16_paged_softcap_sm80_cu_744032ad_37734cuda3std3__48in_placeE,(_ZN79_INTERNAL_a857414e_43_flash_fwd_hdim96_fp16_paged_softcap_sm80_cu_744032ad_37734cuda3std6ranges3__45__cpo9iter_moveE - _ZN79_INTERNAL_a857414e_43_flash_fwd_hdim96_fp16_paged_softcap_sm80_cu_744032ad_37734cuda3std3__48in_placeE)
_ZN79_INTERNAL_a857414e_43_flash_fwd_hdim96_fp16_paged_softcap_sm80_cu_744032ad_37734cuda3std3__48in_placeE:
	.zero		1
	.type		_ZN79_INTERNAL_a857414e_43_flash_fwd_hdim96_fp16_paged_softcap_sm80_cu_744032ad_37734cuda3std6ranges3__45__cpo9iter_moveE,@object
	.size		_ZN79_INTERNAL_a857414e_43_flash_fwd_hdim96_fp16_paged_softcap_sm80_cu_744032ad_37734cuda3std6ranges3__45__cpo9iter_moveE,(_ZN79_INTERNAL_a857414e_43_flash_fwd_hdim96_fp16_paged_softcap_sm80_cu_744032ad_37734cuda3std3__45__cpo5beginE - _ZN79_INTERNAL_a857414e_43_flash_fwd_hdim96_fp16_paged_softcap_sm80_cu_744032ad_37734cuda3std6ranges3__45__cpo9iter_moveE)
_ZN79_INTERNAL_a857414e_43_flash_fwd_hdim96_fp16_paged_softcap_sm80_cu_744032ad_37734cuda3std6ranges3__45__cpo9iter_moveE:
	.zero		1
	.type		_ZN79_INTERNAL_a857414e_43_flash_fwd_hdim96_fp16_paged_softcap_sm80_cu_744032ad_37734cuda3std3__45__cpo5beginE,@object
	.size		_ZN79_INTERNAL_a857414e_43_flash_fwd_hdim96_fp16_paged_softcap_sm80_cu_744032ad_37734cuda3std3__45__cpo5beginE,(_ZN79_INTERNAL_a857414e_43_flash_fwd_hdim96_fp16_paged_softcap_sm80_cu_744032ad_37734cuda3std3__481_GLOBAL__N__a857414e_43_flash_fwd_hdim96_fp16_paged_softcap_sm80_cu_744032ad_37736ignoreE - _ZN79_INTERNAL_a857414e_43_flash_fwd_hdim96_fp16_paged_softcap_sm80_cu_744032ad_37734cuda3std3__45__cpo5beginE)
_ZN79_INTERNAL_a857414e_43_flash_fwd_hdim96_fp16_paged_softcap_sm80_cu_744032ad_37734cuda3std3__45__cpo5beginE:
	.zero		1
	.type		_ZN79_INTERNAL_a857414e_43_flash_fwd_hdim96_fp16_paged_softcap_sm80_cu_744032ad_37734cuda3std3__481_GLOBAL__N__a857414e_43_flash_fwd_hdim96_fp16_paged_softcap_sm80_cu_744032ad_37736ignoreE,@object
	.size		_ZN79_INTERNAL_a857414e_43_flash_fwd_hdim96_fp16_paged_softcap_sm80_cu_744032ad_37734cuda3std3__481_GLOBAL__N__a857414e_43_flash_fwd_hdim96_fp16_paged_softcap_sm80_cu_744032ad_37736ignoreE,(_ZN79_INTERNAL_a857414e_43_flash_fwd_hdim96_fp16_paged_softcap_sm80_cu_744032ad_37734cute7productE - _ZN79_INTERNAL_a857414e_43_flash_fwd_hdim96_fp16_paged_softcap_sm80_cu_744032ad_37734cuda3std3__481_GLOBAL__N__a857414e_43_flash_fwd_hdim96_fp16_paged_softcap_sm80_cu_744032ad_37736ignoreE)
_ZN79_INTERNAL_a857414e_43_flash_fwd_hdim96_fp16_paged_softcap_sm80_cu_744032ad_37734cuda3std3__481_GLOBAL__N__a857414e_43_flash_fwd_hdim96_fp16_paged_softcap_sm80_cu_744032ad_37736ignoreE:
	.zero		1
	.type		_ZN79_INTERNAL_a857414e_43_flash_fwd_hdim96_fp16_paged_softcap_sm80_cu_744032ad_37734cute7productE,@object
	.size		_ZN79_INTERNAL_a857414e_43_flash_fwd_hdim96_fp16_paged_softcap_sm80_cu_744032ad_37734cute7productE,(_ZN79_INTERNAL_a857414e_43_flash_fwd_hdim96_fp16_paged_softcap_sm80_cu_744032ad_37734cuda3std3__45__cpo3endE - _ZN79_INTERNAL_a857414e_43_flash_fwd_hdim96_fp16_paged_softcap_sm80_cu_744032ad_37734cute7productE)
_ZN79_INTERNAL_a857414e_43_flash_fwd_hdim96_fp16_paged_softcap_sm80_cu_744032ad_37734cute7productE:
	.zero		1
	.type		_ZN79_INTERNAL_a857414e_43_flash_fwd_hdim96_fp16_paged_softcap_sm80_cu_744032ad_37734cuda3std3__45__cpo3endE,@object
	.size		_ZN79_INTERNAL_a857414e_43_flash_fwd_hdim96_fp16_paged_softcap_sm80_cu_744032ad_37734cuda3std3__45__cpo3endE,(_ZN79_INTERNAL_a857414e_43_flash_fwd_hdim96_fp16_paged_softcap_sm80_cu_744032ad_37734cuda3std3__419piecewise_constructE - _ZN79_INTERNAL_a857414e_43_flash_fwd_hdim96_fp16_paged_softcap_sm80_cu_744032ad_37734cuda3std3__45__cpo3endE)
_ZN79_INTERNAL_a857414e_43_flash_fwd_hdim96_fp16_paged_softcap_sm80_cu_744032ad_37734cuda3std3__45__cpo3endE:
	.zero		1
	.type		_ZN79_INTERNAL_a857414e_43_flash_fwd_hdim96_fp16_paged_softcap_sm80_cu_744032ad_37734cuda3std3__419piecewise_constructE,@object
	.size		_ZN79_INTERNAL_a857414e_43_flash_fwd_hdim96_fp16_paged_softcap_sm80_cu_744032ad_37734cuda3std3__419piecewise_constructE,(_ZN79_INTERNAL_a857414e_43_flash_fwd_hdim96_fp16_paged_softcap_sm80_cu_744032ad_37734cuda3std3__45__cpo4cendE - _ZN79_INTERNAL_a857414e_43_flash_fwd_hdim96_fp16_paged_softcap_sm80_cu_744032ad_37734cuda3std3__419piecewise_constructE)
_ZN79_INTERNAL_a857414e_43_flash_fwd_hdim96_fp16_paged_softcap_sm80_cu_744032ad_37734cuda3std3__419piecewise_constructE:
	.zero		1
	.type		_ZN79_INTERNAL_a857414e_43_flash_fwd_hdim96_fp16_paged_softcap_sm80_cu_744032ad_37734cuda3std3__45__cpo4cendE,@object
	.size		_ZN79_INTERNAL_a857414e_43_flash_fwd_hdim96_fp16_paged_softcap_sm80_cu_744032ad_37734cuda3std3__45__cpo4cendE,(_ZN79_INTERNAL_a857414e_43_flash_fwd_hdim96_fp16_paged_softcap_sm80_cu_744032ad_37734cuda3std6ranges3__45__cpo4swapE - _ZN79_INTERNAL_a857414e_43_flash_fwd_hdim96_fp16_paged_softcap_sm80_cu_744032ad_37734cuda3std3__45__cpo4cendE)
_ZN79_INTERNAL_a857414e_43_flash_fwd_hdim96_fp16_paged_softcap_sm80_cu_744032ad_37734cuda3std3__45__cpo4cendE:
	.zero		1
	.type		_ZN79_INTERNAL_a857414e_43_flash_fwd_hdim96_fp16_paged_softcap_sm80_cu_744032ad_37734cuda3std6ranges3__45__cpo4swapE,@object
	.size		_ZN79_INTERNAL_a857414e_43_flash_fwd_hdim96_fp16_paged_softcap_sm80_cu_744032ad_37734cuda3std6ranges3__45__cpo4swapE,(.L_7 - _ZN79_INTERNAL_a857414e_43_flash_fwd_hdim96_fp16_paged_softcap_sm80_cu_744032ad_37734cuda3std6ranges3__45__cpo4swapE)
_ZN79_INTERNAL_a857414e_43_flash_fwd_hdim96_fp16_paged_softcap_sm80_cu_744032ad_37734cuda3std6ranges3__45__cpo4swapE:
	.zero		1
.L_7:


//--------------------- .nv.constant0._ZN7cutlass13device_kernelIN5flash19enable_sm80_to_sm89INS1_16FlashAttnFwdSm80INS1_25CollectiveMainloopFwdSm80ILi4ELi1ELb0EN4cute5tupleIJNS5_1CILi128EEENS7_ILi64EEENS7_ILi96EEEEEELi96ENS_6half_tEfNS_4arch4Sm80ELb0ELb0ELb1ELb0ELb1ELb0ELb1ELb0EEENS1_21CollectiveEpilogueFwdINS6_IJS8_SA_S9_EEENS6_IJNS7_ILi1EEESI_SI_EEESC_SE_Li128ELb0ELb1ELb0ELb0EEENS1_19SingleTileSchedulerILb0ELb0ELb1ELi128EEEEEEEEEvNT_6ParamsE --------------------------
	.section	.nv.constant0._ZN7cutlass13device_kernelIN5flash19enable_sm80_to_sm89INS1_16FlashAttnFwdSm80INS1_25CollectiveMainloopFwdSm80ILi4ELi1ELb0EN4cute5tupleIJNS5_1CILi128EEENS7_ILi64EEENS7_ILi96EEEEEELi96ENS_6half_tEfNS_4arch4Sm80ELb0ELb0ELb1ELb0ELb1ELb0ELb1ELb0EEENS1_21CollectiveEpilogueFwdINS6_IJS8_SA_S9_EEENS6_IJNS7_ILi1EEESI_SI_EEESC_SE_Li128ELb0ELb1ELb0ELb0EEENS1_19SingleTileSchedulerILb0ELb0ELb1ELi128EEEEEEEEEvNT_6ParamsE,"a",@progbits
	.sectionflags	@""
	.align	4
.nv.constant0._ZN7cutlass13device_kernelIN5flash19enable_sm80_to_sm89INS1_16FlashAttnFwdSm80INS1_25CollectiveMainloopFwdSm80ILi4ELi1ELb0EN4cute5tupleIJNS5_1CILi128EEENS7_ILi64EEENS7_ILi96EEEEEELi96ENS_6half_tEfNS_4arch4Sm80ELb0ELb0ELb1ELb0ELb1ELb0ELb1ELb0EEENS1_21CollectiveEpilogueFwdINS6_IJS8_SA_S9_EEENS6_IJNS7_ILi1EEESI_SI_EEESC_SE_Li128ELb0ELb1ELb0ELb0EEENS1_19SingleTileSchedulerILb0ELb0ELb1ELi128EEEEEEEEEvNT_6ParamsE:
	.zero		1944


//--------------------- .nv.constant0._ZN7cutlass13device_kernelIN5flash19enable_sm80_to_sm89INS1_16FlashAttnFwdSm80INS1_25CollectiveMainloopFwdSm80ILi4ELi1ELb0EN4cute5tupleIJNS5_1CILi128EEENS7_ILi64EEENS7_ILi96EEEEEELi96ENS_6half_tEfNS_4arch4Sm80ELb0ELb0ELb1ELb1ELb1ELb0ELb1ELb0EEENS1_21CollectiveEpilogueFwdINS6_IJS8_SA_S9_EEENS6_IJNS7_ILi1EEESI_SI_EEESC_SE_Li128ELb1ELb1ELb0ELb0EEENS1_19SingleTileSchedulerILb1ELb0ELb1ELi128EEEEEEEEEvNT_6ParamsE --------------------------
	.section	.nv.constant0._ZN7cutlass13device_kernelIN5flash19enable_sm80_to_sm89INS1_16FlashAttnFwdSm80INS1_25CollectiveMainloopFwdSm80ILi4ELi1ELb0EN4cute5tupleIJNS5_1CILi128EEENS7_ILi64EEENS7_ILi96EEEEEELi96ENS_6half_tEfNS_4arch4Sm80ELb0ELb0ELb1ELb1ELb1ELb0ELb1ELb0EEENS1_21CollectiveEpilogueFwdINS6_IJS8_SA_S9_EEENS6_IJNS7_ILi1EEESI_SI_EEESC_SE_Li128ELb1ELb1ELb0ELb0EEENS1_19SingleTileSchedulerILb1ELb0ELb1ELi128EEEEEEEEEvNT_6ParamsE,"a",@progbits
	.sectionflags	@""
	.align	4
.nv.constant0._ZN7cutlass13device_kernelIN5flash19enable_sm80_to_sm89INS1_16FlashAttnFwdSm80INS1_25CollectiveMainloopFwdSm80ILi4ELi1ELb0EN4cute5tupleIJNS5_1CILi128EEENS7_ILi64EEENS7_ILi96EEEEEELi96ENS_6half_tEfNS_4arch4Sm80ELb0ELb0ELb1ELb1ELb1ELb0ELb1ELb0EEENS1_21CollectiveEpilogueFwdINS6_IJS8_SA_S9_EEENS6_IJNS7_ILi1EEESI_SI_EEESC_SE_Li128ELb1ELb1ELb0ELb0EEENS1_19SingleTileSchedulerILb1ELb0ELb1ELi128EEEEEEEEEvNT_6ParamsE:
	.zero		1944


//--------------------- .nv.constant0._ZN7cutlass13device_kernelIN5flash19enable_sm80_to_sm89INS1_16FlashAttnFwdSm80INS1_25CollectiveMainloopFwdSm80ILi4ELi1ELb0EN4cute5tupleIJNS5_1CILi128EEENS7_ILi64EEENS7_ILi96EEEEEELi96ENS_6half_tEfNS_4arch4Sm80ELb0ELb0ELb1ELb1ELb1ELb1ELb1ELb0EEENS1_21CollectiveEpilogueFwdINS6_IJS8_SA_S9_EEENS6_IJNS7_ILi1EEESI_SI_EEESC_SE_Li128ELb1ELb1ELb0ELb0EEENS1_19SingleTileSchedulerILb1ELb0ELb1ELi128EEEEEEEEEvNT_6ParamsE --------------------------
	.section	.nv.constant0._ZN7cutlass13device_kernelIN5flash19enable_sm80_to_sm89INS1_16FlashAttnFwdSm80INS1_25CollectiveMainloopFwdSm80ILi4ELi1ELb0EN4cute5tupleIJNS5_1CILi128EEENS7_ILi64EEENS7_ILi96EEEEEELi96ENS_6half_tEfNS_4arch4Sm80ELb0ELb0ELb1ELb1ELb1ELb1ELb1ELb0EEENS1_21CollectiveEpilogueFwdINS6_IJS8_SA_S9_EEENS6_IJNS7_ILi1EEESI_SI_EEESC_SE_Li128ELb1ELb1ELb0ELb0EEENS1_19SingleTileSchedulerILb1ELb0ELb1ELi128EEEEEEEEEvNT_6ParamsE,"a",@progbits
	.sectionflags	@""
	.align	4
.nv.constant0._ZN7cutlass13device_kernelIN5flash19enable_sm80_to_sm89INS1_16FlashAttnFwdSm80INS1_25CollectiveMainloopFwdSm80ILi4ELi1ELb0EN4cute5tupleIJNS5_1CILi128EEENS7_ILi64EEENS7_ILi96EEEEEELi96ENS_6half_tEfNS_4arch4Sm80ELb0ELb0ELb1ELb1ELb1ELb1ELb1ELb0EEENS1_21CollectiveEpilogueFwdINS6_IJS8_SA_S9_EEENS6_IJNS7_ILi1EEESI_SI_EEESC_SE_Li128ELb1ELb1ELb0ELb0EEENS1_19SingleTileSchedulerILb1ELb0ELb1ELi128EEEEEEEEEvNT_6ParamsE:
	.zero		1944


//--------------------- .nv.constant0._ZN7cutlass13device_kernelIN5flash19enable_sm80_to_sm89INS1_16FlashAttnFwdSm80INS1_25CollectiveMainloopFwdSm80ILi4ELi1ELb0EN4cute5tupleIJNS5_1CILi128EEENS7_ILi48EEENS7_ILi96EEEEEELi96ENS_6half_tEfNS_4arch4Sm80ELb0ELb1ELb1ELb0ELb1ELb0ELb1ELb0EEENS1_21CollectiveEpilogueFwdINS6_IJS8_SA_S9_EEENS6_IJNS7_ILi1EEESI_SI_EEESC_SE_Li128ELb0ELb1ELb0ELb0EEENS1_19SingleTileSchedulerILb0ELb0ELb1ELi128EEEEEEEEEvNT_6ParamsE --------------------------
	.section	.nv.constant0._ZN7cutlass13device_kernelIN5flash19enable_sm80_to_sm89INS1_16FlashAttnFwdSm80INS1_25CollectiveMainloopFwdSm80ILi4ELi1ELb0EN4cute5tupleIJNS5_1CILi128EEENS7_ILi48EEENS7_ILi96EEEEEELi96ENS_6half_tEfNS_4arch4Sm80ELb0ELb1ELb1ELb0ELb1ELb0ELb1ELb0EEENS1_21CollectiveEpilogueFwdINS6_IJS8_SA_S9_EEENS6_IJNS7_ILi1EEESI_SI_EEESC_SE_Li128ELb0ELb1ELb0ELb0EEENS1_19SingleTileSchedulerILb0ELb0ELb1ELi128EEEEEEEEEvNT_6ParamsE,"a",@progbits
	.sectionflags	@""
	.align	4
.nv.constant0._ZN7cutlass13device_kernelIN5flash19enable_sm80_to_sm89INS1_16FlashAttnFwdSm80INS1_25CollectiveMainloopFwdSm80ILi4ELi1ELb0EN4cute5tupleIJNS5_1CILi128EEENS7_ILi48EEENS7_ILi96EEEEEELi96ENS_6half_tEfNS_4arch4Sm80ELb0ELb1ELb1ELb0ELb1ELb0ELb1ELb0EEENS1_21CollectiveEpilogueFwdINS6_IJS8_SA_S9_EEENS6_IJNS7_ILi1EEESI_SI_EEESC_SE_Li128ELb0ELb1ELb0ELb0EEENS1_19SingleTileSchedulerILb0ELb0ELb1ELi128EEEEEEEEEvNT_6ParamsE:
	.zero		1944


//--------------------- .nv.constant0._ZN7cutlass13device_kernelIN5flash19enable_sm80_to_sm89INS1_16FlashAttnFwdSm80INS1_25CollectiveMainloopFwdSm80ILi4ELi1ELb0EN4cute5tupleIJNS5_1CILi128EEENS7_ILi48EEENS7_ILi96EEEEEELi96ENS_6half_tEfNS_4arch4Sm80ELb0ELb1ELb1ELb1ELb1ELb0ELb1ELb0EEENS1_21CollectiveEpilogueFwdINS6_IJS8_SA_S9_EEENS6_IJNS7_ILi1EEESI_SI_EEESC_SE_Li128ELb1ELb1ELb0ELb0EEENS1_19SingleTileSchedulerILb1ELb0ELb1ELi128EEEEEEEEEvNT_6ParamsE --------------------------
	.section	.nv.constant0._ZN7cutlass13device_kernelIN5flash19enable_sm80_to_sm89INS1_16FlashAttnFwdSm80INS1_25CollectiveMainloopFwdSm80ILi4ELi1ELb0EN4cute5tupleIJNS5_1CILi128EEENS7_ILi48EEENS7_ILi96EEEEEELi96ENS_6half_tEfNS_4arch4Sm80ELb0ELb1ELb1ELb1ELb1ELb0ELb1ELb0EEENS1_21CollectiveEpilogueFwdINS6_IJS8_SA_S9_EEENS6_IJNS7_ILi1EEESI_SI_EEESC_SE_Li128ELb1ELb1ELb0ELb0EEENS1_19SingleTileSchedulerILb1ELb0ELb1ELi128EEEEEEEEEvNT_6ParamsE,"a",@progbits
	.sectionflags	@""
	.align	4
.nv.constant0._ZN7cutlass13device_kernelIN5flash19enable_sm80_to_sm89INS1_16FlashAttnFwdSm80INS1_25CollectiveMainloopFwdSm80ILi4ELi1ELb0EN4cute5tupleIJNS5_1CILi128EEENS7_ILi48EEENS7_ILi96EEEEEELi96ENS_6half_tEfNS_4arch4Sm80ELb0ELb1ELb1ELb1ELb1ELb0ELb1ELb0EEENS1_21CollectiveEpilogueFwdINS6_IJS8_SA_S9_EEENS6_IJNS7_ILi1EEESI_SI_EEESC_SE_Li128ELb1ELb1ELb0ELb0EEENS1_19SingleTileSchedulerILb1ELb0ELb1ELi128EEEEEEEEEvNT_6ParamsE:
	.zero		1944


//--------------------- .nv.constant0._ZN7cutlass13device_kernelIN5flash19enable_sm80_to_sm89INS1_16FlashAttnFwdSm80INS1_25CollectiveMainloopFwdSm80ILi4ELi1ELb0EN4cute5tupleIJNS5_1CILi128EEENS7_ILi48EEENS7_ILi96EEEEEELi96ENS_6half_tEfNS_4arch4Sm80ELb0ELb1ELb1ELb1ELb1ELb1ELb1ELb0EEENS1_21CollectiveEpilogueFwdINS6_IJS8_SA_S9_EEENS6_IJNS7_ILi1EEESI_SI_EEESC_SE_Li128ELb1ELb1ELb0ELb0EEENS1_19SingleTileSchedulerILb1ELb0ELb1ELi128EEEEEEEEEvNT_6ParamsE --------------------------
	.section	.nv.constant0._ZN7cutlass13device_kernelIN5flash19enable_sm80_to_sm89INS1_16FlashAttnFwdSm80INS1_25CollectiveMainloopFwdSm80ILi4ELi1ELb0EN4cute5tupleIJNS5_1CILi128EEENS7_ILi48EEENS7_ILi96EEEEEELi96ENS_6half_tEfNS_4arch4Sm80ELb0ELb1ELb1ELb1ELb1ELb1ELb1ELb0EEENS1_21CollectiveEpilogueFwdINS6_IJS8_SA_S9_EEENS6_IJNS7_ILi1EEESI_SI_EEESC_SE_Li128ELb1ELb1ELb0ELb0EEENS1_19SingleTileSchedulerILb1ELb0ELb1ELi128EEEEEEEEEvNT_6ParamsE,"a",@progbits
	.sectionflags	@""
	.align	4
.nv.constant0._ZN7cutlass13device_kernelIN5flash19enable_sm80_to_sm89INS1_16FlashAttnFwdSm80INS1_25CollectiveMainloopFwdSm80ILi4ELi1ELb0EN4cute5tupleIJNS5_1CILi128EEENS7_ILi48EEENS7_ILi96EEEEEELi96ENS_6half_tEfNS_4arch4Sm80ELb0ELb1ELb1ELb1ELb1ELb1ELb1ELb0EEENS1_21CollectiveEpilogueFwdINS6_IJS8_SA_S9_EEENS6_IJNS7_ILi1EEESI_SI_EEESC_SE_Li128ELb1ELb1ELb0ELb0EEENS1_19SingleTileSchedulerILb1ELb0ELb1ELi128EEEEEEEEEvNT_6ParamsE:
	.zero		1944


//--------------------- .nv.constant0._ZN7cutlass13device_kernelIN5flash19enable_sm80_to_sm89INS1_16FlashAttnFwdSm80INS1_25CollectiveMainloopFwdSm80ILi4ELi1ELb0EN4cute5tupleIJNS5_1CILi128EEENS7_ILi64EEENS7_ILi96EEEEEELi96ENS_6half_tEfNS_4arch4Sm80ELb1ELb0ELb1ELb0ELb1ELb0ELb1ELb0EEENS1_21CollectiveEpilogueFwdINS6_IJS8_SA_S9_EEENS6_IJNS7_ILi1EEESI_SI_EEESC_SE_Li128ELb0ELb1ELb0ELb0EEENS1_30DynamicPersistentTileSchedulerILi128ELi128ELb0ELb1ELb0EEEEEEEEEvNT_6ParamsE --------------------------
	.section	.nv.constant0._ZN7cutlass13device_kernelIN5flash19enable_sm80_to_sm89INS1_16FlashAttnFwdSm80INS1_25CollectiveMainloopFwdSm80ILi4ELi1ELb0EN4cute5tupleIJNS5_1CILi128EEENS7_ILi64EEENS7_ILi96EEEEEELi96ENS_6half_tEfNS_4arch4Sm80ELb1ELb0ELb1ELb0ELb1ELb0ELb1ELb0EEENS1_21CollectiveEpilogueFwdINS6_IJS8_SA_S9_EEENS6_IJNS7_ILi1EEESI_SI_EEESC_SE_Li128ELb0ELb1ELb0ELb0EEENS1_30DynamicPersistentTileSchedulerILi128ELi128ELb0ELb1ELb0EEEEEEEEEvNT_6ParamsE,"a",@progbits
	.sectionflags	@""
	.align	4
.nv.constant0._ZN7cutlass13device_kernelIN5flash19enable_sm80_to_sm89INS1_16FlashAttnFwdSm80INS1_25CollectiveMainloopFwdSm80ILi4ELi1ELb0EN4cute5tupleIJNS5_1CILi128EEENS7_ILi64EEENS7_ILi96EEEEEELi96ENS_6half_tEfNS_4arch4Sm80ELb1ELb0ELb1ELb0ELb1ELb0ELb1ELb0EEENS1_21CollectiveEpilogueFwdINS6_IJS8_SA_S9_EEENS6_IJNS7_ILi1EEESI_SI_EEESC_SE_Li128ELb0ELb1ELb0ELb0EEENS1_30DynamicPersistentTileSchedulerILi128ELi128ELb0ELb1ELb0EEEEEEEEEvNT_6ParamsE:
	.zero		1960


//--------------------- .nv.constant0._ZN7cutlass13device_kernelIN5flash19enable_sm80_to_sm89INS1_16FlashAttnFwdSm80INS1_25CollectiveMainloopFwdSm80ILi4ELi1ELb0EN4cute5tupleIJNS5_1CILi128EEENS7_ILi64EEENS7_ILi96EEEEEELi96ENS_6half_tEfNS_4arch4Sm80ELb1ELb0ELb1ELb1ELb1ELb0ELb1ELb0EEENS1_21CollectiveEpilogueFwdINS6_IJS8_SA_S9_EEENS6_IJNS7_ILi1EEESI_SI_EEESC_SE_Li128ELb1ELb1ELb0ELb0EEENS1_19SingleTileSchedulerILb1ELb0ELb1ELi128EEEEEEEEEvNT_6ParamsE --------------------------
	.section	.nv.constant0._ZN7cutlass13device_kernelIN5flash19enable_sm80_to_sm89INS1_16FlashAttnFwdSm80INS1_25CollectiveMainloopFwdSm80ILi4ELi1ELb0EN4cute5tupleIJNS5_1CILi128EEENS7_ILi64EEENS7_ILi96EEEEEELi96ENS_6half_tEfNS_4arch4Sm80ELb1ELb0ELb1ELb1ELb1ELb0ELb1ELb0EEENS1_21CollectiveEpilogueFwdINS6_IJS8_SA_S9_EEENS6_IJNS7_ILi1EEESI_SI_EEESC_SE_Li128ELb1ELb1ELb0ELb0EEENS1_19SingleTileSchedulerILb1ELb0ELb1ELi128EEEEEEEEEvNT_6ParamsE,"a",@progbits
	.sectionflags	@""
	.align	4
.nv.constant0._ZN7cutlass13device_kernelIN5flash19enable_sm80_to_sm89INS1_16FlashAttnFwdSm80INS1_25CollectiveMainloopFwdSm80ILi4ELi1ELb0EN4cute5tupleIJNS5_1CILi128EEENS7_ILi64EEENS7_ILi96EEEEEELi96ENS_6half_tEfNS_4arch4Sm80ELb1ELb0ELb1ELb1ELb1ELb0ELb1ELb0EEENS1_21CollectiveEpilogueFwdINS6_IJS8_SA_S9_EEENS6_IJNS7_ILi1EEESI_SI_EEESC_SE_Li128ELb1ELb1ELb0ELb0EEENS1_19SingleTileSchedulerILb1ELb0ELb1ELi128EEEEEEEEEvNT_6ParamsE:
	.zero		1944


//--------------------- .nv.constant0._ZN7cutlass13device_kernelIN5flash19enable_sm80_to_sm89INS1_16FlashAttnFwdSm80INS1_25CollectiveMainloopFwdSm80ILi4ELi1ELb0EN4cute5tupleIJNS5_1CILi128EEENS7_ILi64EEENS7_ILi96EEEEEELi96ENS_6half_tEfNS_4arch4Sm80ELb1ELb0ELb1ELb1ELb1ELb1ELb1ELb0EEENS1_21CollectiveEpilogueFwdINS6_IJS8_SA_S9_EEENS6_IJNS7_ILi1EEESI_SI_EEESC_SE_Li128ELb1ELb1ELb0ELb0EEENS1_19SingleTileSchedulerILb1ELb0ELb1ELi128EEEEEEEEEvNT_6ParamsE --------------------------
	.section	.nv.constant0._ZN7cutlass13device_kernelIN5flash19enable_sm80_to_sm89INS1_16FlashAttnFwdSm80INS1_25CollectiveMainloopFwdSm80ILi4ELi1ELb0EN4cute5tupleIJNS5_1CILi128EEENS7_ILi64EEENS7_ILi96EEEEEELi96ENS_6half_tEfNS_4arch4Sm80ELb1ELb0ELb1ELb1ELb1ELb1ELb1ELb0EEENS1_21CollectiveEpilogueFwdINS6_IJS8_SA_S9_EEENS6_IJNS7_ILi1EEESI_SI_EEESC_SE_Li128ELb1ELb1ELb0ELb0EEENS1_19SingleTileSchedulerILb1ELb0ELb1ELi128EEEEEEEEEvNT_6ParamsE,"a",@progbits
	.sectionflags	@""
	.align	4
.nv.constant0._ZN7cutlass13device_kernelIN5flash19enable_sm80_to_sm89INS1_16FlashAttnFwdSm80INS1_25CollectiveMainloopFwdSm80ILi4ELi1ELb0EN4cute5tupleIJNS5_1CILi128EEENS7_ILi64EEENS7_ILi96EEEEEELi96ENS_6half_tEfNS_4arch4Sm80ELb1ELb0ELb1ELb1ELb1ELb1ELb1ELb0EEENS1_21CollectiveEpilogueFwdINS6_IJS8_SA_S9_EEENS6_IJNS7_ILi1EEESI_SI_EEESC_SE_Li128ELb1ELb1ELb0ELb0EEENS1_19SingleTileSchedulerILb1ELb0ELb1ELi128EEEEEEEEEvNT_6ParamsE:
	.zero		1944


//--------------------- SYMBOLS --------------------------

	.type		.nv.reservedSmem.offset0,@object
	.size		.nv.reservedSmem.offset0,0x4
